//
// Generated by NVIDIA NVVM Compiler
//
// Compiler Build ID: CL-36424714
// Cuda compilation tools, release 13.0, V13.0.88
// Based on NVVM 20.0.0
//

.version 9.0
.target sm_100
.address_size 64

	// .globl	_Z28normVecByDotProductAWBarrierPfS_Pdi
// _ZZ28normVecByDotProductAWBarrierPfS_PdiE7barrier has been demoted
.extern .shared .align 16 .b8 tmp[];

.visible .entry _Z28normVecByDotProductAWBarrierPfS_Pdi(
	.param .u64 .ptr .align 1 _Z28normVecByDotProductAWBarrierPfS_Pdi_param_0,
	.param .u64 .ptr .align 1 _Z28normVecByDotProductAWBarrierPfS_Pdi_param_1,
	.param .u64 .ptr .align 1 _Z28normVecByDotProductAWBarrierPfS_Pdi_param_2,
	.param .u32 _Z28normVecByDotProductAWBarrierPfS_Pdi_param_3
)
{
	.reg .pred 	%p<77>;
	.reg .b32 	%r<219>;
	.reg .b32 	%f<8>;
	.reg .b64 	%rd<87>;
	.reg .b64 	%fd<91>;
	// demoted variable
	.shared .align 8 .b8 _ZZ28normVecByDotProductAWBarrierPfS_PdiE7barrier[8];
	ld.param.u64 	%rd24, [_Z28normVecByDotProductAWBarrierPfS_Pdi_param_1];
	ld.param.u64 	%rd25, [_Z28normVecByDotProductAWBarrierPfS_Pdi_param_2];
	ld.param.u32 	%r42, [_Z28normVecByDotProductAWBarrierPfS_Pdi_param_3];
	cvta.to.global.u64 	%rd1, %rd24;
	cvta.to.global.u64 	%rd2, %rd25;
	// begin inline asm
	mov.u32 %r43, %envreg2;
	// end inline asm
	cvt.u64.u32 	%rd26, %r43;
	// begin inline asm
	mov.u32 %r44, %envreg1;
	// end inline asm
	cvt.u64.u32 	%rd27, %r44;
	shl.b64 	%rd28, %rd27, 32;
	or.b64  	%rd3, %rd28, %rd26;
	mov.u32 	%r1, %tid.x;
	mov.u32 	%r2, %tid.y;
	mov.u32 	%r3, %tid.z;
	mov.u32 	%r4, %ntid.x;
	mov.u32 	%r5, %ntid.y;
	mad.lo.s32 	%r45, %r3, %r5, %r2;
	mad.lo.s32 	%r213, %r45, %r4, %r1;
	mul.lo.s32 	%r46, %r4, %r5;
	mov.u32 	%r7, %ntid.z;
	mul.lo.s32 	%r8, %r46, %r7;
	add.s32 	%r47, %r8, 31;
	shr.u32 	%r48, %r47, 5;
	shl.b32 	%r9, %r213, 11;
	and.b32  	%r10, %r48, 65535;
	setp.ne.s32 	%p1, %r1, 0;
	@%p1 bra 	$L__BB0_2;
	mov.u32 	%r49, _ZZ28normVecByDotProductAWBarrierPfS_PdiE7barrier;
	// begin inline asm
	mbarrier.init.shared.b64 [%r49], %r4;
	// end inline asm
$L__BB0_2:
	barrier.sync 	0;
	mov.u32 	%r51, %ctaid.x;
	mov.u32 	%r11, %ctaid.y;
	mov.u32 	%r12, %ctaid.z;
	mov.u32 	%r52, %nctaid.x;
	mov.u32 	%r13, %nctaid.y;
	mul.lo.s32 	%r53, %r12, %r13;
	cvt.u64.u32 	%rd29, %r53;
	cvt.u64.u32 	%rd4, %r52;
	cvt.u64.u32 	%rd30, %r11;
	cvt.u64.u32 	%rd5, %r51;
	add.s64 	%rd31, %rd29, %rd30;
	mad.lo.s64 	%rd32, %rd31, %rd4, %rd5;
	cvt.u64.u32 	%rd6, %r8;
	cvt.u64.u32 	%rd33, %r213;
	mad.lo.s64 	%rd86, %rd32, %rd6, %rd33;
	cvt.u32.u64 	%r14, %rd86;
	setp.le.s32 	%p2, %r42, %r14;
	mov.f64 	%fd83, 0d0000000000000000;
	@%p2 bra 	$L__BB0_5;
	mov.f64 	%fd83, 0d0000000000000000;
	mov.u64 	%rd84, %rd86;
$L__BB0_4:
	ld.param.u64 	%rd82, [_Z28normVecByDotProductAWBarrierPfS_Pdi_param_0];
	shl.b64 	%rd34, %rd84, 32;
	shr.s64 	%rd35, %rd34, 30;
	cvta.to.global.u64 	%rd36, %rd82;
	add.s64 	%rd37, %rd36, %rd35;
	ld.global.f32 	%f1, [%rd37];
	add.s64 	%rd38, %rd1, %rd35;
	ld.global.f32 	%f2, [%rd38];
	mul.f32 	%f3, %f1, %f2;
	cvt.f64.f32 	%fd22, %f3;
	add.f64 	%fd83, %fd83, %fd22;
	cvt.s64.s32 	%rd39, %rd84;
	mov.u32 	%r54, %nctaid.z;
	mul.lo.s32 	%r55, %r13, %r54;
	cvt.u64.u32 	%rd40, %r55;
	mul.lo.s64 	%rd41, %rd40, %rd4;
	mad.lo.s64 	%rd84, %rd41, %rd6, %rd39;
	cvt.u32.u64 	%r56, %rd84;
	setp.gt.s32 	%p3, %r42, %r56;
	@%p3 bra 	$L__BB0_4;
$L__BB0_5:
	// begin inline asm
	mov.b64 {%r57,%r58}, %fd83;
	// end inline asm
	shfl.sync.down.b32	%r60|%p4, %r58, 16, 31, -1;
	shfl.sync.down.b32	%r59|%p5, %r57, 16, 31, -1;
	// begin inline asm
	mov.b64 %fd24, {%r59,%r60};
	// end inline asm
	add.f64 	%fd25, %fd83, %fd24;
	// begin inline asm
	mov.b64 {%r61,%r62}, %fd25;
	// end inline asm
	shfl.sync.down.b32	%r64|%p6, %r62, 8, 31, -1;
	shfl.sync.down.b32	%r63|%p7, %r61, 8, 31, -1;
	// begin inline asm
	mov.b64 %fd26, {%r63,%r64};
	// end inline asm
	add.f64 	%fd27, %fd25, %fd26;
	// begin inline asm
	mov.b64 {%r65,%r66}, %fd27;
	// end inline asm
	shfl.sync.down.b32	%r68|%p8, %r66, 4, 31, -1;
	shfl.sync.down.b32	%r67|%p9, %r65, 4, 31, -1;
	// begin inline asm
	mov.b64 %fd28, {%r67,%r68};
	// end inline asm
	add.f64 	%fd29, %fd27, %fd28;
	// begin inline asm
	mov.b64 {%r69,%r70}, %fd29;
	// end inline asm
	shfl.sync.down.b32	%r72|%p10, %r70, 2, 31, -1;
	shfl.sync.down.b32	%r71|%p11, %r69, 2, 31, -1;
	// begin inline asm
	mov.b64 %fd30, {%r71,%r72};
	// end inline asm
	add.f64 	%fd31, %fd29, %fd30;
	// begin inline asm
	mov.b64 {%r73,%r74}, %fd31;
	// end inline asm
	shfl.sync.down.b32	%r76|%p12, %r74, 1, 31, -1;
	shfl.sync.down.b32	%r75|%p13, %r73, 1, 31, -1;
	// begin inline asm
	mov.b64 %fd32, {%r75,%r76};
	// end inline asm
	add.f64 	%fd4, %fd31, %fd32;
	and.b32  	%r15, %r213, 31;
	setp.ne.s32 	%p14, %r15, 0;
	@%p14 bra 	$L__BB0_7;
	shr.u32 	%r77, %r9, 13;
	mov.u32 	%r78, tmp;
	add.s32 	%r79, %r78, %r77;
	st.shared.f64 	[%r79], %fd4;
$L__BB0_7:
	mov.u32 	%r80, _ZZ28normVecByDotProductAWBarrierPfS_PdiE7barrier;
	mov.b32 	%r81, 1;
	// begin inline asm
	mbarrier.arrive.shared::cta.b64                             %rd42,  [%r80], %r81;    // 2. 
	// end inline asm
	mov.b32 	%r210, 0;
	// begin inline asm
	mov.u64 %rd43, %globaltimer;
	// end inline asm
$L__BB0_8:
	// begin inline asm
	{
	.reg .pred p;
	mbarrier.try_wait.shared.b64 p, [%r80], %rd42;
	selp.b32 %r83, 1, 0, p;
	}
	// end inline asm
	setp.ne.s32 	%p15, %r83, 0;
	@%p15 bra 	$L__BB0_15;
	setp.gt.s32 	%p74, %r210, 15;
	@%p74 bra 	$L__BB0_11;
	add.s32 	%r210, %r210, 1;
	bra.uni 	$L__BB0_8;
$L__BB0_11:
	// begin inline asm
	mov.u64 %rd77, %globaltimer;
	// end inline asm
	sub.s64 	%rd12, %rd77, %rd43;
	setp.lt.s64 	%p75, %rd12, 4000000;
	@%p75 bra 	$L__BB0_13;
	mov.b32 	%r208, 1000000;
	// begin inline asm
	nanosleep.u32 %r208;
	// end inline asm
	bra.uni 	$L__BB0_8;
$L__BB0_13:
	setp.lt.s64 	%p76, %rd12, 40000;
	@%p76 bra 	$L__BB0_8;
	shr.s64 	%rd78, %rd12, 63;
	shr.u64 	%rd79, %rd78, 62;
	add.s64 	%rd80, %rd12, %rd79;
	shr.u64 	%rd81, %rd80, 2;
	cvt.u32.u64 	%r209, %rd81;
	// begin inline asm
	nanosleep.u32 %r209;
	// end inline asm
	bra.uni 	$L__BB0_8;
$L__BB0_15:
	setp.gt.u32 	%p16, %r9, 65535;
	@%p16 bra 	$L__BB0_20;
	setp.ge.u32 	%p17, %r15, %r10;
	mov.f64 	%fd84, 0d0000000000000000;
	@%p17 bra 	$L__BB0_18;
	shl.b32 	%r85, %r15, 3;
	mov.u32 	%r86, tmp;
	add.s32 	%r87, %r86, %r85;
	ld.shared.f64 	%fd84, [%r87];
$L__BB0_18:
	setp.ne.s32 	%p18, %r15, 0;
	// begin inline asm
	mov.b64 {%r88,%r89}, %fd84;
	// end inline asm
	shfl.sync.down.b32	%r91|%p19, %r89, 16, 31, -1;
	shfl.sync.down.b32	%r90|%p20, %r88, 16, 31, -1;
	// begin inline asm
	mov.b64 %fd35, {%r90,%r91};
	// end inline asm
	add.f64 	%fd36, %fd84, %fd35;
	// begin inline asm
	mov.b64 {%r92,%r93}, %fd36;
	// end inline asm
	shfl.sync.down.b32	%r95|%p21, %r93, 8, 31, -1;
	shfl.sync.down.b32	%r94|%p22, %r92, 8, 31, -1;
	// begin inline asm
	mov.b64 %fd37, {%r94,%r95};
	// end inline asm
	add.f64 	%fd38, %fd36, %fd37;
	// begin inline asm
	mov.b64 {%r96,%r97}, %fd38;
	// end inline asm
	shfl.sync.down.b32	%r99|%p23, %r97, 4, 31, -1;
	shfl.sync.down.b32	%r98|%p24, %r96, 4, 31, -1;
	// begin inline asm
	mov.b64 %fd39, {%r98,%r99};
	// end inline asm
	add.f64 	%fd40, %fd38, %fd39;
	// begin inline asm
	mov.b64 {%r100,%r101}, %fd40;
	// end inline asm
	shfl.sync.down.b32	%r103|%p25, %r101, 2, 31, -1;
	shfl.sync.down.b32	%r102|%p26, %r100, 2, 31, -1;
	// begin inline asm
	mov.b64 %fd41, {%r102,%r103};
	// end inline asm
	add.f64 	%fd42, %fd40, %fd41;
	// begin inline asm
	mov.b64 {%r104,%r105}, %fd42;
	// end inline asm
	shfl.sync.down.b32	%r107|%p27, %r105, 1, 31, -1;
	shfl.sync.down.b32	%r106|%p28, %r104, 1, 31, -1;
	// begin inline asm
	mov.b64 %fd43, {%r106,%r107};
	// end inline asm
	add.f64 	%fd7, %fd42, %fd43;
	@%p18 bra 	$L__BB0_20;
	shl.b64 	%rd45, %rd5, 3;
	add.s64 	%rd46, %rd2, %rd45;
	st.global.f64 	[%rd46], %fd7;
$L__BB0_20:
	setp.ne.s64 	%p29, %rd3, 0;
	@%p29 bra 	$L__BB0_22;
	// begin inline asm
	trap;
	// end inline asm
$L__BB0_22:
	add.s64 	%rd13, %rd3, 4;
	barrier.sync 	0;
	add.s32 	%r108, %r1, %r2;
	or.b32  	%r18, %r108, %r3;
	setp.ne.s32 	%p30, %r18, 0;
	@%p30 bra 	$L__BB0_25;
	cvt.u32.u64 	%r111, %rd4;
	cvt.u32.u64 	%r112, %rd5;
	mul.lo.s32 	%r113, %r111, %r13;
	mov.u32 	%r114, %nctaid.z;
	mul.lo.s32 	%r115, %r113, %r114;
	add.s32 	%r116, %r112, %r11;
	neg.s32 	%r117, %r12;
	setp.eq.s32 	%p31, %r116, %r117;
	sub.s32 	%r118, -2147483647, %r115;
	selp.b32 	%r110, %r118, 1, %p31;
	// begin inline asm
	atom.add.release.gpu.u32 %r109,[%rd13],%r110;
	// end inline asm
$L__BB0_24:
	// begin inline asm
	ld.acquire.gpu.u32 %r119,[%rd13];
	// end inline asm
	xor.b32  	%r120, %r119, %r109;
	setp.gt.s32 	%p32, %r120, -1;
	@%p32 bra 	$L__BB0_24;
$L__BB0_25:
	cvt.u32.u64 	%r121, %rd5;
	barrier.sync 	0;
	setp.ne.s32 	%p33, %r121, 0;
	@%p33 bra 	$L__BB0_48;
	cvt.u32.u64 	%r122, %rd4;
	setp.ge.u32 	%p34, %r213, %r122;
	mov.f64 	%fd89, 0d0000000000000000;
	@%p34 bra 	$L__BB0_33;
	add.s32 	%r124, %r213, %r8;
	max.u32 	%r125, %r122, %r124;
	setp.lt.u32 	%p35, %r124, %r122;
	selp.u32 	%r126, 1, 0, %p35;
	add.s32 	%r127, %r124, %r126;
	sub.s32 	%r128, %r125, %r127;
	div.u32 	%r129, %r128, %r8;
	add.s32 	%r20, %r129, %r126;
	and.b32  	%r130, %r20, 3;
	setp.eq.s32 	%p36, %r130, 3;
	mov.f64 	%fd89, 0d0000000000000000;
	@%p36 bra 	$L__BB0_30;
	mul.wide.u32 	%rd49, %r213, 8;
	add.s64 	%rd85, %rd2, %rd49;
	add.s32 	%r131, %r20, 1;
	and.b32  	%r132, %r131, 3;
	neg.s32 	%r211, %r132;
	mov.f64 	%fd89, 0d0000000000000000;
	shl.b64 	%rd50, %rd6, 3;
$L__BB0_29:
	.pragma "nounroll";
	ld.global.f64 	%fd48, [%rd85];
	add.f64 	%fd89, %fd89, %fd48;
	add.s32 	%r213, %r213, %r8;
	add.s64 	%rd85, %rd85, %rd50;
	add.s32 	%r211, %r211, 1;
	setp.ne.s32 	%p37, %r211, 0;
	@%p37 bra 	$L__BB0_29;
$L__BB0_30:
	setp.lt.u32 	%p38, %r20, 3;
	@%p38 bra 	$L__BB0_33;
	mul.lo.s32 	%r133, %r7, %r5;
	mul.lo.s32 	%r134, %r133, %r4;
	shl.b32 	%r135, %r134, 1;
	add.s32 	%r216, %r213, %r135;
	shl.b32 	%r28, %r134, 2;
	mad.lo.s32 	%r215, %r134, 3, %r213;
	add.s32 	%r214, %r213, %r8;
$L__BB0_32:
	cvt.u32.u64 	%r136, %rd4;
	mul.wide.u32 	%rd51, %r213, 8;
	add.s64 	%rd52, %rd2, %rd51;
	ld.global.f64 	%fd49, [%rd52];
	add.f64 	%fd50, %fd89, %fd49;
	add.s32 	%r137, %r213, %r8;
	mul.wide.u32 	%rd53, %r214, 8;
	add.s64 	%rd54, %rd2, %rd53;
	ld.global.f64 	%fd51, [%rd54];
	add.f64 	%fd52, %fd50, %fd51;
	add.s32 	%r138, %r137, %r8;
	mul.wide.u32 	%rd55, %r216, 8;
	add.s64 	%rd56, %rd2, %rd55;
	ld.global.f64 	%fd53, [%rd56];
	add.f64 	%fd54, %fd52, %fd53;
	add.s32 	%r139, %r138, %r8;
	mul.wide.u32 	%rd57, %r215, 8;
	add.s64 	%rd58, %rd2, %rd57;
	ld.global.f64 	%fd55, [%rd58];
	add.f64 	%fd89, %fd54, %fd55;
	add.s32 	%r213, %r139, %r8;
	add.s32 	%r216, %r216, %r28;
	add.s32 	%r215, %r215, %r28;
	add.s32 	%r214, %r214, %r28;
	setp.lt.u32 	%p39, %r213, %r136;
	@%p39 bra 	$L__BB0_32;
$L__BB0_33:
	setp.ne.s32 	%p40, %r15, 0;
	// begin inline asm
	mov.b64 {%r140,%r141}, %fd89;
	// end inline asm
	shfl.sync.down.b32	%r143|%p41, %r141, 16, 31, -1;
	shfl.sync.down.b32	%r142|%p42, %r140, 16, 31, -1;
	// begin inline asm
	mov.b64 %fd57, {%r142,%r143};
	// end inline asm
	add.f64 	%fd58, %fd89, %fd57;
	// begin inline asm
	mov.b64 {%r144,%r145}, %fd58;
	// end inline asm
	shfl.sync.down.b32	%r147|%p43, %r145, 8, 31, -1;
	shfl.sync.down.b32	%r146|%p44, %r144, 8, 31, -1;
	// begin inline asm
	mov.b64 %fd59, {%r146,%r147};
	// end inline asm
	add.f64 	%fd60, %fd58, %fd59;
	// begin inline asm
	mov.b64 {%r148,%r149}, %fd60;
	// end inline asm
	shfl.sync.down.b32	%r151|%p45, %r149, 4, 31, -1;
	shfl.sync.down.b32	%r150|%p46, %r148, 4, 31, -1;
	// begin inline asm
	mov.b64 %fd61, {%r150,%r151};
	// end inline asm
	add.f64 	%fd62, %fd60, %fd61;
	// begin inline asm
	mov.b64 {%r152,%r153}, %fd62;
	// end inline asm
	shfl.sync.down.b32	%r155|%p47, %r153, 2, 31, -1;
	shfl.sync.down.b32	%r154|%p48, %r152, 2, 31, -1;
	// begin inline asm
	mov.b64 %fd63, {%r154,%r155};
	// end inline asm
	add.f64 	%fd64, %fd62, %fd63;
	// begin inline asm
	mov.b64 {%r156,%r157}, %fd64;
	// end inline asm
	shfl.sync.down.b32	%r159|%p49, %r157, 1, 31, -1;
	shfl.sync.down.b32	%r158|%p50, %r156, 1, 31, -1;
	// begin inline asm
	mov.b64 %fd65, {%r158,%r159};
	// end inline asm
	add.f64 	%fd15, %fd64, %fd65;
	@%p40 bra 	$L__BB0_35;
	shr.u32 	%r160, %r9, 13;
	mov.u32 	%r161, tmp;
	add.s32 	%r162, %r161, %r160;
	st.shared.f64 	[%r162], %fd15;
$L__BB0_35:
	mov.u32 	%r163, _ZZ28normVecByDotProductAWBarrierPfS_PdiE7barrier;
	mov.b32 	%r164, 1;
	// begin inline asm
	mbarrier.arrive.shared::cta.b64                             %rd59,  [%r163], %r164;    // 2. 
	// end inline asm
	mov.b32 	%r218, 0;
	// begin inline asm
	mov.u64 %rd60, %globaltimer;
	// end inline asm
$L__BB0_36:
	// begin inline asm
	{
	.reg .pred p;
	mbarrier.try_wait.shared.b64 p, [%r163], %rd59;
	selp.b32 %r166, 1, 0, p;
	}
	// end inline asm
	setp.ne.s32 	%p51, %r166, 0;
	@%p51 bra 	$L__BB0_43;
	setp.gt.s32 	%p71, %r218, 15;
	@%p71 bra 	$L__BB0_39;
	add.s32 	%r218, %r218, 1;
	bra.uni 	$L__BB0_36;
$L__BB0_39:
	// begin inline asm
	mov.u64 %rd72, %globaltimer;
	// end inline asm
	sub.s64 	%rd19, %rd72, %rd60;
	setp.lt.s64 	%p72, %rd19, 4000000;
	@%p72 bra 	$L__BB0_41;
	mov.b32 	%r206, 1000000;
	// begin inline asm
	nanosleep.u32 %r206;
	// end inline asm
	bra.uni 	$L__BB0_36;
$L__BB0_41:
	setp.lt.s64 	%p73, %rd19, 40000;
	@%p73 bra 	$L__BB0_36;
	shr.s64 	%rd73, %rd19, 63;
	shr.u64 	%rd74, %rd73, 62;
	add.s64 	%rd75, %rd19, %rd74;
	shr.u64 	%rd76, %rd75, 2;
	cvt.u32.u64 	%r207, %rd76;
	// begin inline asm
	nanosleep.u32 %r207;
	// end inline asm
	bra.uni 	$L__BB0_36;
$L__BB0_43:
	setp.gt.u32 	%p52, %r9, 65535;
	@%p52 bra 	$L__BB0_48;
	setp.ge.u32 	%p53, %r15, %r10;
	mov.f64 	%fd90, 0d0000000000000000;
	@%p53 bra 	$L__BB0_46;
	shl.b32 	%r168, %r15, 3;
	mov.u32 	%r169, tmp;
	add.s32 	%r170, %r169, %r168;
	ld.shared.f64 	%fd90, [%r170];
$L__BB0_46:
	setp.ne.s32 	%p54, %r15, 0;
	// begin inline asm
	mov.b64 {%r171,%r172}, %fd90;
	// end inline asm
	shfl.sync.down.b32	%r174|%p55, %r172, 16, 31, -1;
	shfl.sync.down.b32	%r173|%p56, %r171, 16, 31, -1;
	// begin inline asm
	mov.b64 %fd68, {%r173,%r174};
	// end inline asm
	add.f64 	%fd69, %fd90, %fd68;
	// begin inline asm
	mov.b64 {%r175,%r176}, %fd69;
	// end inline asm
	shfl.sync.down.b32	%r178|%p57, %r176, 8, 31, -1;
	shfl.sync.down.b32	%r177|%p58, %r175, 8, 31, -1;
	// begin inline asm
	mov.b64 %fd70, {%r177,%r178};
	// end inline asm
	add.f64 	%fd71, %fd69, %fd70;
	// begin inline asm
	mov.b64 {%r179,%r180}, %fd71;
	// end inline asm
	shfl.sync.down.b32	%r182|%p59, %r180, 4, 31, -1;
	shfl.sync.down.b32	%r181|%p60, %r179, 4, 31, -1;
	// begin inline asm
	mov.b64 %fd72, {%r181,%r182};
	// end inline asm
	add.f64 	%fd73, %fd71, %fd72;
	// begin inline asm
	mov.b64 {%r183,%r184}, %fd73;
	// end inline asm
	shfl.sync.down.b32	%r186|%p61, %r184, 2, 31, -1;
	shfl.sync.down.b32	%r185|%p62, %r183, 2, 31, -1;
	// begin inline asm
	mov.b64 %fd74, {%r185,%r186};
	// end inline asm
	add.f64 	%fd75, %fd73, %fd74;
	// begin inline asm
	mov.b64 {%r187,%r188}, %fd75;
	// end inline asm
	shfl.sync.down.b32	%r190|%p63, %r188, 1, 31, -1;
	shfl.sync.down.b32	%r189|%p64, %r187, 1, 31, -1;
	// begin inline asm
	mov.b64 %fd76, {%r189,%r190};
	// end inline asm
	add.f64 	%fd18, %fd75, %fd76;
	@%p54 bra 	$L__BB0_48;
	sqrt.rn.f64 	%fd77, %fd18;
	st.global.f64 	[%rd2], %fd77;
$L__BB0_48:
	setp.ne.s64 	%p65, %rd3, 0;
	@%p65 bra 	$L__BB0_50;
	// begin inline asm
	trap;
	// end inline asm
$L__BB0_50:
	setp.ne.s32 	%p66, %r18, 0;
	barrier.sync 	0;
	@%p66 bra 	$L__BB0_53;
	cvt.u32.u64 	%r193, %rd4;
	cvt.u32.u64 	%r194, %rd5;
	mul.lo.s32 	%r195, %r193, %r13;
	mov.u32 	%r196, %nctaid.z;
	mul.lo.s32 	%r197, %r195, %r196;
	add.s32 	%r198, %r194, %r11;
	neg.s32 	%r199, %r12;
	setp.eq.s32 	%p67, %r198, %r199;
	sub.s32 	%r200, -2147483647, %r197;
	selp.b32 	%r192, %r200, 1, %p67;
	// begin inline asm
	atom.add.release.gpu.u32 %r191,[%rd13],%r192;
	// end inline asm
$L__BB0_52:
	// begin inline asm
	ld.acquire.gpu.u32 %r201,[%rd13];
	// end inline asm
	xor.b32  	%r202, %r201, %r191;
	setp.gt.s32 	%p68, %r202, -1;
	@%p68 bra 	$L__BB0_52;
$L__BB0_53:
	setp.le.s32 	%p69, %r42, %r14;
	barrier.sync 	0;
	@%p69 bra 	$L__BB0_56;
	ld.global.f64 	%fd19, [%rd2];
	mov.u32 	%r203, %nctaid.z;
	mul.lo.s32 	%r204, %r13, %r203;
	cvt.u64.u32 	%rd64, %r204;
	mul.lo.s64 	%rd65, %rd64, %rd4;
	mul.lo.s64 	%rd20, %rd65, %rd6;
$L__BB0_55:
	ld.param.u64 	%rd83, [_Z28normVecByDotProductAWBarrierPfS_Pdi_param_0];
	shl.b64 	%rd66, %rd86, 32;
	shr.s64 	%rd67, %rd66, 30;
	cvta.to.global.u64 	%rd68, %rd83;
	add.s64 	%rd69, %rd68, %rd67;
	ld.global.f32 	%f4, [%rd69];
	cvt.f64.f32 	%fd78, %f4;
	div.rn.f64 	%fd79, %fd78, %fd19;
	cvt.rn.f32.f64 	%f5, %fd79;
	st.global.f32 	[%rd69], %f5;
	add.s64 	%rd70, %rd1, %rd67;
	ld.global.f32 	%f6, [%rd70];
	cvt.f64.f32 	%fd80, %f6;
	div.rn.f64 	%fd81, %fd80, %fd19;
	cvt.rn.f32.f64 	%f7, %fd81;
	st.global.f32 	[%rd70], %f7;
	cvt.s64.s32 	%rd71, %rd86;
	add.s64 	%rd86, %rd71, %rd20;
	cvt.u32.u64 	%r205, %rd86;
	setp.gt.s32 	%p70, %r42, %r205;
	@%p70 bra 	$L__BB0_55;
$L__BB0_56:
	ret;

}


// ===== COMPILED SASS (sm_100) =====

	.target	sm_100

	.elftype	@"ET_EXEC"


//--------------------- .note.nv.tkinfo           --------------------------
	.section	.note.nv.tkinfo,"",@"SHT_NOTE"
	.sectionflags	@"SHF_NOTE_NV_TKINFO"
	.tkinfo
        /*0018*/ 	.word	0x00000002
        /*0030*/ 	.string	""
        /*0030*/ 	.string	"ptxas"
        /*0030*/ 	.string	"Cuda compilation tools, release 13.0, V13.0.88"
        /*0030*/ 	.string	"Build cuda_13.0.r13.0/compiler.36424714_0"
        /*0030*/ 	.string	"-arch sm_100 -m 64 "



//--------------------- .note.nv.cuinfo           --------------------------
	.section	.note.nv.cuinfo,"",@"SHT_NOTE"
	.sectionflags	@"SHF_NOTE_NV_CUINFO"
        /*0018*/ 	.short	0x0002
        /*001a*/ 	.short	0x0064
        /*001c*/ 	.short	0x0082
	.zero		2


//--------------------- .nv.info                  --------------------------
	.section	.nv.info,"",@"SHT_CUDA_INFO"
	.align	4


	//----- nvinfo : EIATTR_REGCOUNT
	.align		4
        /*0000*/ 	.byte	0x04, 0x2f
        /*0002*/ 	.short	(.L_1 - .L_0)
	.align		4
.L_0:
        /*0004*/ 	.word	index@(_Z28normVecByDotProductAWBarrierPfS_Pdi)
        /*0008*/ 	.word	0x00000020


	//----- nvinfo : EIATTR_FRAME_SIZE
	.align		4
.L_1:
        /*000c*/ 	.byte	0x04, 0x11
        /*000e*/ 	.short	(.L_3 - .L_2)
	.align		4
.L_2:
        /*0010*/ 	.word	index@($__internal_1_$__cuda_sm20_dsqrt_rn_f64_mediumpath_v1)
        /*0014*/ 	.word	0x00000000


	//----- nvinfo : EIATTR_FRAME_SIZE
	.align		4
.L_3:
        /*0018*/ 	.byte	0x04, 0x11
        /*001a*/ 	.short	(.L_5 - .L_4)
	.align		4
.L_4:
        /*001c*/ 	.word	index@($__internal_0_$__cuda_sm20_div_rn_f64_full)
        /*0020*/ 	.word	0x00000000


	//----- nvinfo : EIATTR_FRAME_SIZE
	.align		4
.L_5:
        /*0024*/ 	.byte	0x04, 0x11
        /*0026*/ 	.short	(.L_7 - .L_6)
	.align		4
.L_6:
        /*0028*/ 	.word	index@(_Z28normVecByDotProductAWBarrierPfS_Pdi)
        /*002c*/ 	.word	0x00000000


	//----- nvinfo : EIATTR_MIN_STACK_SIZE
	.align		4
.L_7:
        /*0030*/ 	.byte	0x04, 0x12
        /*0032*/ 	.short	(.L_9 - .L_8)
	.align		4
.L_8:
        /*0034*/ 	.word	index@(_Z28normVecByDotProductAWBarrierPfS_Pdi)
        /*0038*/ 	.word	0x00000000
.L_9:


//--------------------- .nv.compat                --------------------------
	.section	.nv.compat,"",@"SHT_CUDA_COMPAT_INFO"
	.align	4
        /*0000*/ 	.byte	0x02, 0x09, 0x00, 0x00, 0x02, 0x02, 0x01, 0x00, 0x02, 0x05, 0x05, 0x00, 0x03, 0x07, 0x01, 0x01
        /*0010*/ 	.byte	0x02, 0x03, 0x00, 0x00, 0x02, 0x06, 0x01, 0x00, 0x04, 0x0b, 0x08, 0x00, 0x01, 0x00, 0x00, 0x00
        /*0020*/ 	.byte	0x00, 0x00, 0x00, 0x00


//--------------------- .nv.info._Z28normVecByDotProductAWBarrierPfS_Pdi --------------------------
	.section	.nv.info._Z28normVecByDotProductAWBarrierPfS_Pdi,"",@"SHT_CUDA_INFO"
	.sectionflags	@""
	.align	4


	//----- nvinfo : EIATTR_CUDA_API_VERSION
	.align		4
        /*0000*/ 	.byte	0x04, 0x37
        /*0002*/ 	.short	(.L_11 - .L_10)
.L_10:
        /*0004*/ 	.word	0x00000082


	//----- nvinfo : EIATTR_KPARAM_INFO
	.align		4
.L_11:
        /*0008*/ 	.byte	0x04, 0x17
        /*000a*/ 	.short	(.L_13 - .L_12)
.L_12:
        /*000c*/ 	.word	0x00000000
        /*0010*/ 	.short	0x0003
        /*0012*/ 	.short	0x0018
        /*0014*/ 	.byte	0x00, 0xf0, 0x11, 0x00


	//----- nvinfo : EIATTR_KPARAM_INFO
	.align		4
.L_13:
        /*0018*/ 	.byte	0x04, 0x17
        /*001a*/ 	.short	(.L_15 - .L_14)
.L_14:
        /*001c*/ 	.word	0x00000000
        /*0020*/ 	.short	0x0002
        /*0022*/ 	.short	0x0010
        /*0024*/ 	.byte	0x00, 0xf5, 0x21, 0x00


	//----- nvinfo : EIATTR_KPARAM_INFO
	.align		4
.L_15:
        /*0028*/ 	.byte	0x04, 0x17
        /*002a*/ 	.short	(.L_17 - .L_16)
.L_16:
        /*002c*/ 	.word	0x00000000
        /*0030*/ 	.short	0x0001
        /*0032*/ 	.short	0x0008
        /*0034*/ 	.byte	0x00, 0xf5, 0x21, 0x00


	//----- nvinfo : EIATTR_KPARAM_INFO
	.align		4
.L_17:
        /*0038*/ 	.byte	0x04, 0x17
        /*003a*/ 	.short	(.L_19 - .L_18)
.L_18:
        /*003c*/ 	.word	0x00000000
        /*0040*/ 	.short	0x0000
        /*0042*/ 	.short	0x0000
        /*0044*/ 	.byte	0x00, 0xf5, 0x21, 0x00


	//----- nvinfo : EIATTR_SPARSE_MMA_MASK
	.align		4
.L_19:
        /*0048*/ 	.byte	0x03, 0x50
        /*004a*/ 	.short	0x0000


	//----- nvinfo : EIATTR_MAXREG_COUNT
	.align		4
        /*004c*/ 	.byte	0x03, 0x1b
        /*004e*/ 	.short	0x00ff


	//----- nvinfo : EIATTR_NUM_BARRIERS
	.align		4
        /*0050*/ 	.byte	0x02, 0x4c
        /*0052*/ 	.byte	0x01
	.zero		1


	//----- nvinfo : EIATTR_MERCURY_ISA_VERSION
	.align		4
        /*0054*/ 	.byte	0x03, 0x5f
        /*0056*/ 	.short	0x0101


	//----- nvinfo : EIATTR_INT_WARP_WIDE_INSTR_OFFSETS
	.align		4
        /*0058*/ 	.byte	0x04, 0x31
        /*005a*/ 	.short	(.L_21 - .L_20)


	//   ....[0]....
.L_20:
        /*005c*/ 	.word	0x00000190


	//   ....[1]....
        /*0060*/ 	.word	0x00000250


	//   ....[2]....
        /*0064*/ 	.word	0x00000ad0


	//   ....[3]....
        /*0068*/ 	.word	0x00000c10


	//   ....[4]....
        /*006c*/ 	.word	0x00001980


	//   ....[5]....
        /*0070*/ 	.word	0x00001ac0


	//----- nvinfo : EIATTR_COOP_GROUP_MASK_REGIDS
	.align		4
.L_21:
        /*0074*/ 	.byte	0x04, 0x29
        /*0076*/ 	.short	(.L_23 - .L_22)


	//   ....[0]....
.L_22:
        /*0078*/ 	.word	0xffffffff


	//   ....[1]....
        /*007c*/ 	.word	0xffffffff


	//   ....[2]....
        /*0080*/ 	.word	0xffffffff


	//   ....[3]....
        /*0084*/ 	.word	0xffffffff


	//   ....[4]....
        /*0088*/ 	.word	0xffffffff


	//   ....[5]....
        /*008c*/ 	.word	0xffffffff


	//   ....[6]....
        /*0090*/ 	.word	0xffffffff


	//   ....[7]....
        /*0094*/ 	.word	0xffffffff


	//   ....[8]....
        /*0098*/ 	.word	0xffffffff


	//   ....[9]....
        /*009c*/ 	.word	0xffffffff


	//   ....[10]....
        /*00a0*/ 	.word	0xffffffff


	//   ....[11]....
        /*00a4*/ 	.word	0xffffffff


	//   ....[12]....
        /*00a8*/ 	.word	0xffffffff


	//   ....[13]....
        /*00ac*/ 	.word	0xffffffff


	//   ....[14]....
        /*00b0*/ 	.word	0xffffffff


	//   ....[15]....
        /*00b4*/ 	.word	0xffffffff


	//   ....[16]....
        /*00b8*/ 	.word	0xffffffff


	//   ....[17]....
        /*00bc*/ 	.word	0xffffffff


	//   ....[18]....
        /*00c0*/ 	.word	0xffffffff


	//   ....[19]....
        /*00c4*/ 	.word	0xffffffff


	//   ....[20]....
        /*00c8*/ 	.word	0xffffffff


	//   ....[21]....
        /*00cc*/ 	.word	0xffffffff


	//   ....[22]....
        /*00d0*/ 	.word	0xffffffff


	//   ....[23]....
        /*00d4*/ 	.word	0xffffffff


	//   ....[24]....
        /*00d8*/ 	.word	0xffffffff


	//   ....[25]....
        /*00dc*/ 	.word	0xffffffff


	//   ....[26]....
        /*00e0*/ 	.word	0xffffffff


	//   ....[27]....
        /*00e4*/ 	.word	0xffffffff


	//   ....[28]....
        /*00e8*/ 	.word	0xffffffff


	//   ....[29]....
        /*00ec*/ 	.word	0xffffffff


	//   ....[30]....
        /*00f0*/ 	.word	0xffffffff


	//   ....[31]....
        /*00f4*/ 	.word	0xffffffff


	//   ....[32]....
        /*00f8*/ 	.word	0xffffffff


	//   ....[33]....
        /*00fc*/ 	.word	0xffffffff


	//   ....[34]....
        /*0100*/ 	.word	0xffffffff


	//   ....[35]....
        /*0104*/ 	.word	0xffffffff


	//   ....[36]....
        /*0108*/ 	.word	0xffffffff


	//   ....[37]....
        /*010c*/ 	.word	0xffffffff


	//   ....[38]....
        /*0110*/ 	.word	0xffffffff


	//   ....[39]....
        /*0114*/ 	.word	0xffffffff


	//   ....[40]....
        /*0118*/ 	.word	0xffffffff


	//   ....[41]....
        /*011c*/ 	.word	0xffffffff


	//   ....[42]....
        /*0120*/ 	.word	0xffffffff


	//   ....[43]....
        /*0124*/ 	.word	0xffffffff


	//   ....[44]....
        /*0128*/ 	.word	0xffffffff


	//   ....[45]....
        /*012c*/ 	.word	0x0500001b


	//   ....[46]....
        /*0130*/ 	.word	0x0500001b


	//   ....[47]....
        /*0134*/ 	.word	0x0500001b


	//   ....[48]....
        /*0138*/ 	.word	0x0500001b


	//   ....[49]....
        /*013c*/ 	.word	0x0500001b


	//   ....[50]....
        /*0140*/ 	.word	0x0500001b


	//   ....[51]....
        /*0144*/ 	.word	0x0500001b


	//   ....[52]....
        /*0148*/ 	.word	0x0500001b


	//   ....[53]....
        /*014c*/ 	.word	0x0500001b


	//   ....[54]....
        /*0150*/ 	.word	0x0500001b


	//   ....[55]....
        /*0154*/ 	.word	0x0500001b


	//   ....[56]....
        /*0158*/ 	.word	0x0500001b


	//   ....[57]....
        /*015c*/ 	.word	0x0500001b


	//   ....[58]....
        /*0160*/ 	.word	0x0500001b


	//   ....[59]....
        /*0164*/ 	.word	0x0500001b


	//   ....[60]....
        /*0168*/ 	.word	0x0500001b


	//   ....[61]....
        /*016c*/ 	.word	0x0500001b


	//   ....[62]....
        /*0170*/ 	.word	0x0500001b


	//   ....[63]....
        /*0174*/ 	.word	0x0500001b


	//   ....[64]....
        /*0178*/ 	.word	0x0500001b


	//   ....[65]....
        /*017c*/ 	.word	0x0500001b


	//   ....[66]....
        /*0180*/ 	.word	0x0500001b


	//   ....[67]....
        /*0184*/ 	.word	0x0500001b


	//   ....[68]....
        /*0188*/ 	.word	0x0500001b


	//   ....[69]....
        /*018c*/ 	.word	0x0500001b


	//   ....[70]....
        /*0190*/ 	.word	0x0500001b


	//   ....[71]....
        /*0194*/ 	.word	0x0500001b


	//   ....[72]....
        /*0198*/ 	.word	0x0500001b


	//   ....[73]....
        /*019c*/ 	.word	0x0500001b


	//   ....[74]....
        /*01a0*/ 	.word	0x0500001b


	//   ....[75]....
        /*01a4*/ 	.word	0x0500001b


	//   ....[76]....
        /*01a8*/ 	.word	0x0500001b


	//   ....[77]....
        /*01ac*/ 	.word	0x0500001b


	//   ....[78]....
        /*01b0*/ 	.word	0x0500001b


	//----- nvinfo : EIATTR_COOP_GROUP_INSTR_OFFSETS
	.align		4
.L_23:
        /*01b4*/ 	.byte	0x04, 0x28
        /*01b6*/ 	.short	(.L_25 - .L_24)


	//   ....[0]....
.L_24:
        /*01b8*/ 	.word	0x00000280


	//   ....[1]....
        /*01bc*/ 	.word	0x000003e0


	//   ....[2]....
        /*01c0*/ 	.word	0x00000440


	//   ....[3]....
        /*01c4*/ 	.word	0x00000470


	//   ....[4]....
        /*01c8*/ 	.word	0x00000480


	//   ....[5]....
        /*01cc*/ 	.word	0x000004a0


	//   ....[6]....
        /*01d0*/ 	.word	0x000004b0


	//   ....[7]....
        /*01d4*/ 	.word	0x000004d0


	//   ....[8]....
        /*01d8*/ 	.word	0x000004e0


	//   ....[9]....
        /*01dc*/ 	.word	0x00000520


	//   ....[10]....
        /*01e0*/ 	.word	0x00000530


	//   ....[11]....
        /*01e4*/ 	.word	0x00000880


	//   ....[12]....
        /*01e8*/ 	.word	0x00000890


	//   ....[13]....
        /*01ec*/ 	.word	0x000008b0


	//   ....[14]....
        /*01f0*/ 	.word	0x000008c0


	//   ....[15]....
        /*01f4*/ 	.word	0x000008e0


	//   ....[16]....
        /*01f8*/ 	.word	0x000008f0


	//   ....[17]....
        /*01fc*/ 	.word	0x00000910


	//   ....[18]....
        /*0200*/ 	.word	0x00000920


	//   ....[19]....
        /*0204*/ 	.word	0x00000940


	//   ....[20]....
        /*0208*/ 	.word	0x00000950


	//   ....[21]....
        /*020c*/ 	.word	0x00000a60


	//   ....[22]....
        /*0210*/ 	.word	0x00000cc0


	//   ....[23]....
        /*0214*/ 	.word	0x00001220


	//   ....[24]....
        /*0218*/ 	.word	0x00001230


	//   ....[25]....
        /*021c*/ 	.word	0x00001250


	//   ....[26]....
        /*0220*/ 	.word	0x00001260


	//   ....[27]....
        /*0224*/ 	.word	0x00001280


	//   ....[28]....
        /*0228*/ 	.word	0x00001290


	//   ....[29]....
        /*022c*/ 	.word	0x000012b0


	//   ....[30]....
        /*0230*/ 	.word	0x000012c0


	//   ....[31]....
        /*0234*/ 	.word	0x000012e0


	//   ....[32]....
        /*0238*/ 	.word	0x000012f0


	//   ....[33]....
        /*023c*/ 	.word	0x00001650


	//   ....[34]....
        /*0240*/ 	.word	0x00001660


	//   ....[35]....
        /*0244*/ 	.word	0x00001680


	//   ....[36]....
        /*0248*/ 	.word	0x00001690


	//   ....[37]....
        /*024c*/ 	.word	0x000016b0


	//   ....[38]....
        /*0250*/ 	.word	0x000016c0


	//   ....[39]....
        /*0254*/ 	.word	0x000016e0


	//   ....[40]....
        /*0258*/ 	.word	0x000016f0


	//   ....[41]....
        /*025c*/ 	.word	0x00001710


	//   ....[42]....
        /*0260*/ 	.word	0x00001720


	//   ....[43]....
        /*0264*/ 	.word	0x00001930


	//   ....[44]....
        /*0268*/ 	.word	0x00001b90


	//   ....[45]....
        /*026c*/ 	.word	0x000020b0


	//   ....[46]....
        /*0270*/ 	.word	0x00002100


	//   ....[47]....
        /*0274*/ 	.word	0x00002170


	//   ....[48]....
        /*0278*/ 	.word	0x000021c0


	//   ....[49]....
        /*027c*/ 	.word	0x00002230


	//   ....[50]....
        /*0280*/ 	.word	0x00002280


	//   ....[51]....
        /*0284*/ 	.word	0x000022f0


	//   ....[52]....
        /*0288*/ 	.word	0x00002340


	//   ....[53]....
        /*028c*/ 	.word	0x000023b0


	//   ....[54]....
        /*0290*/ 	.word	0x00002400


	//   ....[55]....
        /*0294*/ 	.word	0x00002490


	//   ....[56]....
        /*0298*/ 	.word	0x00002540


	//   ....[57]....
        /*029c*/ 	.word	0x000025f0


	//   ....[58]....
        /*02a0*/ 	.word	0x00002680


	//   ....[59]....
        /*02a4*/ 	.word	0x000026f0


	//   ....[60]....
        /*02a8*/ 	.word	0x00002740


	//   ....[61]....
        /*02ac*/ 	.word	0x000027b0


	//   ....[62]....
        /*02b0*/ 	.word	0x00002800


	//   ....[63]....
        /*02b4*/ 	.word	0x00002870


	//   ....[64]....
        /*02b8*/ 	.word	0x000028c0


	//   ....[65]....
        /*02bc*/ 	.word	0x00002930


	//   ....[66]....
        /*02c0*/ 	.word	0x00002980


	//   ....[67]....
        /*02c4*/ 	.word	0x00002a10


	//   ....[68]....
        /*02c8*/ 	.word	0x00002aa0


	//   ....[69]....
        /*02cc*/ 	.word	0x00002b10


	//   ....[70]....
        /*02d0*/ 	.word	0x00002b60


	//   ....[71]....
        /*02d4*/ 	.word	0x00002bd0


	//   ....[72]....
        /*02d8*/ 	.word	0x00002c20


	//   ....[73]....
        /*02dc*/ 	.word	0x00002c90


	//   ....[74]....
        /*02e0*/ 	.word	0x00002ce0


	//   ....[75]....
        /*02e4*/ 	.word	0x00002d50


	//   ....[76]....
        /*02e8*/ 	.word	0x00002da0


	//   ....[77]....
        /*02ec*/ 	.word	0x00002e40


	//   ....[78]....
        /*02f0*/ 	.word	0x00002ef0


	//----- nvinfo : EIATTR_VRC_CTA_INIT_COUNT
	.align		4
.L_25:
        /*02f4*/ 	.byte	0x02, 0x4a
	.zero		1
	.zero		1


	//----- nvinfo : EIATTR_MBARRIER_INSTR_OFFSETS
	.align		4
        /*02f8*/ 	.byte	0x04, 0x39
        /*02fa*/ 	.short	(.L_27 - .L_26)


	//   ....[0]....
.L_26:
        /*02fc*/ 	.word	0x00000270
        /*0300*/ 	.word	0x000000ff
        /*0304*/ 	.word	0x00000000
        /*0308*/ 	.short	0x0100
        /*030a*/ 	.byte	0x04
	.zero		1


	//   ....[1]....
        /*030c*/ 	.word	0x000005b0
        /*0310*/ 	.word	0x00000017
        /*0314*/ 	.word	0x00000000
        /*0318*/ 	.short	0x0101
        /*031a*/ 	.byte	0xff
	.zero		1


	//   ....[2]....
        /*031c*/ 	.word	0x000005d0
        /*0320*/ 	.word	0x00000017
        /*0324*/ 	.word	0x00000000
        /*0328*/ 	.short	0x0109
        /*032a*/ 	.byte	0xff
	.zero		1


	//   ....[3]....
        /*032c*/ 	.word	0x00000740
        /*0330*/ 	.word	0x00000017
        /*0334*/ 	.word	0x00000000
        /*0338*/ 	.short	0x0109
        /*033a*/ 	.byte	0xff
	.zero		1


	//   ....[4]....
        /*033c*/ 	.word	0x00001390
        /*0340*/ 	.word	0x00000013
        /*0344*/ 	.word	0x00000000
        /*0348*/ 	.short	0x0101
        /*034a*/ 	.byte	0xff
	.zero		1


	//   ....[5]....
        /*034c*/ 	.word	0x000013b0
        /*0350*/ 	.word	0x00000013
        /*0354*/ 	.word	0x00000000
        /*0358*/ 	.short	0x0109
        /*035a*/ 	.byte	0xff
	.zero		1


	//   ....[6]....
        /*035c*/ 	.word	0x00001550
        /*0360*/ 	.word	0x00000013
        /*0364*/ 	.word	0x00000000
        /*0368*/ 	.short	0x0109
        /*036a*/ 	.byte	0xff
	.zero		1


	//----- nvinfo : EIATTR_NUM_MBARRIERS
	.align		4
.L_27:
        /*036c*/ 	.byte	0x03, 0x38
        /*036e*/ 	.short	0x0001


	//----- nvinfo : EIATTR_EXIT_INSTR_OFFSETS
	.align		4
        /*0370*/ 	.byte	0x04, 0x1c
        /*0372*/ 	.short	(.L_29 - .L_28)


	//   ....[0]....
.L_28:
        /*0374*/ 	.word	0x00001ba0


	//   ....[1]....
        /*0378*/ 	.word	0x00002050


	//----- nvinfo : EIATTR_CRS_STACK_SIZE
	.align		4
.L_29:
        /*037c*/ 	.byte	0x04, 0x1e
        /*037e*/ 	.short	(.L_31 - .L_30)
.L_30:
        /*0380*/ 	.word	0x00000000


	//----- nvinfo : EIATTR_CBANK_PARAM_SIZE
	.align		4
.L_31:
        /*0384*/ 	.byte	0x03, 0x19
        /*0386*/ 	.short	0x001c


	//----- nvinfo : EIATTR_PARAM_CBANK
	.align		4
        /*0388*/ 	.byte	0x04, 0x0a
        /*038a*/ 	.short	(.L_33 - .L_32)
	.align		4
.L_32:
        /*038c*/ 	.word	index@(.nv.constant0._Z28normVecByDotProductAWBarrierPfS_Pdi)
        /*0390*/ 	.short	0x0380
        /*0392*/ 	.short	0x001c


	//----- nvinfo : EIATTR_SW_WAR
	.align		4
.L_33:
        /*0394*/ 	.byte	0x04, 0x36
        /*0396*/ 	.short	(.L_35 - .L_34)
.L_34:
        /*0398*/ 	.word	0x00000008
.L_35:


//--------------------- .nv.callgraph             --------------------------
	.section	.nv.callgraph,"",@"SHT_CUDA_CALLGRAPH"
	.align	4
	.sectionentsize	8
	.align		4
        /*0000*/ 	.word	0x00000000
	.align		4
        /*0004*/ 	.word	0xffffffff
	.align		4
        /*0008*/ 	.word	0x00000000
	.align		4
        /*000c*/ 	.word	0xfffffffe
	.align		4
        /*0010*/ 	.word	0x00000000
	.align		4
        /*0014*/ 	.word	0xfffffffd
	.align		4
        /*0018*/ 	.word	0x00000000
	.align		4
        /*001c*/ 	.word	0xfffffffc


//--------------------- .text._Z28normVecByDotProductAWBarrierPfS_Pdi --------------------------
	.section	.text._Z28normVecByDotProductAWBarrierPfS_Pdi,"ax",@progbits
	.align	128
        .global         _Z28normVecByDotProductAWBarrierPfS_Pdi
        .type           _Z28normVecByDotProductAWBarrierPfS_Pdi,@function
        .size           _Z28normVecByDotProductAWBarrierPfS_Pdi,(.L_x_102 - _Z28normVecByDotProductAWBarrierPfS_Pdi)
        .other          _Z28normVecByDotProductAWBarrierPfS_Pdi,@"STO_CUDA_ENTRY STV_DEFAULT"
_Z28normVecByDotProductAWBarrierPfS_Pdi:
.text._Z28normVecByDotProductAWBarrierPfS_Pdi:
[----:B------:R-:W-:Y:S01]  /*0000*/  LDC R1, c[0x0][0x37c] ;  /* 0x0000df00ff017b82 */ /* 0x000fe20000000800 */
[----:B------:R-:W0:Y:S07]  /*0010*/  S2R R19, SR_TID.X ;  /* 0x0000000000137919 */ /* 0x000e2e0000002100 */
[----:B------:R-:W-:Y:S01]  /*0020*/  S2UR UR8, SR_CTAID.Y ;  /* 0x00000000000879c3 */ /* 0x000fe20000002600 */
[----:B------:R-:W1:Y:S01]  /*0030*/  LDCU UR7, c[0x0][0x360] ;  /* 0x00006c00ff0777ac */ /* 0x000e620008000800 */
[----:B------:R-:W-:Y:S01]  /*0040*/  BSSY.RECONVERGENT B0, `(.L_x_0) ;  /* 0x0000039000007945 */ /* 0x000fe20003800200 */
[----:B------:R-:W2:Y:S01]  /*0050*/  S2R R10, SR_TID.Y ;  /* 0x00000000000a7919 */ /* 0x000ea20000002200 */
[----:B------:R-:W-:Y:S01]  /*0060*/  CS2R R16, SRZ ;  /* 0x0000000000107805 */ /* 0x000fe2000001ff00 */
[----:B------:R-:W3:Y:S01]  /*0070*/  LDCU UR16, c[0x0][0x398] ;  /* 0x00007300ff1077ac */ /* 0x000ee20008000800 */
[----:B------:R-:W2:Y:S02]  /*0080*/  S2R R11, SR_TID.Z ;  /* 0x00000000000b7919 */ /* 0x000ea40000002300 */
[----:B------:R-:W4:Y:S01]  /*0090*/  S2UR UR9, SR_CTAID.Z ;  /* 0x00000000000979c3 */ /* 0x000f220000002700 */
[----:B------:R-:W-:-:S05]  /*00a0*/  CS2R.32 R18, SR_CgaSize ;  /* 0x0000000000127805 */ /* 0x000fca0000008a00 */
[----:B------:R-:W-:-:S05]  /*00b0*/  IMAD R18, R18, -0xa0, RZ ;  /* 0xffffff6012127824 */ /* 0x000fca00078e02ff */
[----:B------:R-:W-:-:S14]  /*00c0*/  R2UR UR6, R18 ;  /* 0x00000000120672ca */ /* 0x000fdc00000e0000 */
[----:B------:R-:W5:Y:S01]  /*00d0*/  LDCU UR6, c[0x0][UR6+0x258] ;  /* 0x00004b00060677ac */ /* 0x000f620008000800 */
[----:B------:R-:W3:Y:S01]  /*00e0*/  S2R R9, SR_CTAID.X ;  /* 0x0000000000097919 */ /* 0x000ee20000002500 */
[----:B------:R-:W1:Y:S01]  /*00f0*/  LDCU.64 UR12, c[0x0][0x358] ;  /* 0x00006b00ff0c77ac */ /* 0x000e620008000a00 */
[----:B------:R-:W2:Y:S01]  /*0100*/  LDC R8, c[0x0][0x364] ;  /* 0x0000d900ff087b82 */ /* 0x000ea20000000800 */
[----:B------:R-:W1:Y:S07]  /*0110*/  LDCU.128 UR20, c[0x0][0x380] ;  /* 0x00007000ff1477ac */ /* 0x000e6e0008000c00 */
[----:B------:R-:W4:Y:S01]  /*0120*/  LDC R7, c[0x0][0x368] ;  /* 0x0000da00ff077b82 */ /* 0x000f220000000800 */
[----:B-----5:R-:W-:Y:S01]  /*0130*/  IMAD.U32 R12, RZ, RZ, UR6 ;  /* 0x00000006ff0c7e24 */ /* 0x020fe2000f8e00ff */
[----:B0-----:R-:W-:-:S06]  /*0140*/  ISETP.NE.AND P0, PT, R19, RZ, PT ;  /* 0x000000ff1300720c */ /* 0x001fcc0003f05270 */
[----:B------:R-:W3:Y:S01]  /*0150*/  LDC R6, c[0x0][0x370] ;  /* 0x0000dc00ff067b82 */ /* 0x000ee20000000800 */
[----:B------:R-:W0:Y:S01]  /*0160*/  LDCU UR10, c[0x0][0x374] ;  /* 0x00006e80ff0a77ac */ /* 0x000e220008000800 */
[----:B--2---:R-:W-:Y:S02]  /*0170*/  IMAD R0, R11, R8, R10 ;  /* 0x000000080b007224 */ /* 0x004fe400078e020a */
[----:B-1----:R-:W-:-:S03]  /*0180*/  IMAD R4, R8, UR7, RZ ;  /* 0x0000000708047c24 */ /* 0x002fc6000f8e02ff */
[----:B------:R-:W-:Y:S01]  /*0190*/  VOTEU.ALL UP0, P0 ;  /* 0x0000000000ff7886 */ /* 0x000fe20000000000 */
[----:B------:R-:W-:Y:S02]  /*01a0*/  IMAD R5, R0, UR7, R19 ;  /* 0x0000000700057c24 */ /* 0x000fe4000f8e0213 */
[----:B----4-:R-:W-:Y:S02]  /*01b0*/  IMAD R4, R4, R7, RZ ;  /* 0x0000000704047224 */ /* 0x010fe400078e02ff */
[----:B------:R-:W1:Y:S01]  /*01c0*/  @!UP0 S2UR UR5, SR_CgaCtaId ;  /* 0x00000000000589c3 */ /* 0x000e620000008800 */
[----:B------:R-:W-:Y:S01]  /*01d0*/  @!UP0 UMOV UR4, 0x400 ;  /* 0x0000040000048882 */ /* 0x000fe20000000000 */
[----:B0-----:R-:W-:Y:S02]  /*01e0*/  UIMAD UR11, UR9, UR10, UR8 ;  /* 0x0000000a090b72a4 */ /* 0x001fe4000f8e0208 */
[----:B------:R-:W-:-:S04]  /*01f0*/  @!UP0 UIADD3 UR14, UPT, UPT, -UR7, 0x100000, URZ ;  /* 0x00100000070e8890 */ /* 0x000fc8000fffe1ff */
[----:B------:R-:W-:Y:S02]  /*0200*/  @!UP0 USHF.L.U32 UR15, UR14, 0xb, URZ ;  /* 0x0000000b0e0f8899 */ /* 0x000fe400080006ff */
[----:B------:R-:W-:Y:S01]  /*0210*/  @!UP0 USHF.L.U32 UR14, UR14, 0x1, URZ ;  /* 0x000000010e0e8899 */ /* 0x000fe200080006ff */
[----:B---3--:R-:W-:-:S04]  /*0220*/  IMAD R18, R6, UR11, R9 ;  /* 0x0000000b06127c24 */ /* 0x008fc8000f8e0209 */
[----:B------:R-:W-:Y:S01]  /*0230*/  IMAD R18, R4, R18, R5 ;  /* 0x0000001204127224 */ /* 0x000fe200078e0205 */
[----:B-1----:R-:W-:Y:S01]  /*0240*/  @!UP0 ULEA UR4, UR5, UR4, 0x18 ;  /* 0x0000000405048291 */ /* 0x002fe2000f8ec0ff */
[----:B------:R-:W-:-:S03]  /*0250*/  VOTEU.ALL UP0, P0 ;  /* 0x0000000000ff7886 */ /* 0x000fc60000000000 */
[----:B------:R-:W-:-:S08]  /*0260*/  ISETP.GE.AND P0, PT, R18, UR16, PT ;  /* 0x0000001012007c0c */ /* 0x000fd0000bf06270 */
[----:B------:R0:W1:Y:S02]  /*0270*/  @!UP0 SYNCS.EXCH.64 URZ, [UR4], UR14 ;  /* 0x0000000e04ff85b2 */ /* 0x0000640008000100 */
[----:B-1----:R-:W-:Y:S06]  /*0280*/  BAR.SYNC.DEFER_BLOCKING 0x0 ;  /* 0x0000000000007b1d */ /* 0x002fec0000010000 */
[----:B0-----:R-:W-:Y:S05]  /*0290*/  @P0 BRA `(.L_x_1) ;  /* 0x00000000004c0947 */ /* 0x001fea0003800000 */
[----:B------:R-:W-:Y:S01]  /*02a0*/  IMAD.MOV.U32 R0, RZ, RZ, R18 ;  /* 0x000000ffff007224 */ /* 0x000fe200078e0012 */
[----:B------:R-:W-:Y:S01]  /*02b0*/  CS2R R16, SRZ ;  /* 0x0000000000107805 */ /* 0x000fe2000001ff00 */
[----:B------:R-:W-:-:S07]  /*02c0*/  IMAD R23, R6, R4, RZ ;  /* 0x0000000406177224 */ /* 0x000fce00078e02ff */
.L_x_2:
[--C-:B------:R-:W-:Y:S02]  /*02d0*/  SHF.R.S64 R14, RZ, 0x1e, R0.reuse ;  /* 0x0000001eff0e7819 */ /* 0x100fe40000001000 */
[----:B------:R-:W-:Y:S02]  /*02e0*/  SHF.R.S32.HI R15, RZ, 0x1e, R0 ;  /* 0x0000001eff0f7819 */ /* 0x000fe40000011400 */
[C---:B------:R-:W-:Y:S02]  /*02f0*/  IADD3 R2, P0, PT, R14.reuse, UR20, RZ ;  /* 0x000000140e027c10 */ /* 0x040fe4000ff1e0ff */
[----:B------:R-:W-:Y:S02]  /*0300*/  IADD3 R14, P1, PT, R14, UR22, RZ ;  /* 0x000000160e0e7c10 */ /* 0x000fe4000ff3e0ff */
[C---:B------:R-:W-:Y:S02]  /*0310*/  IADD3.X R3, PT, PT, R15.reuse, UR21, RZ, P0, !PT ;  /* 0x000000150f037c10 */ /* 0x040fe400087fe4ff */
[----:B------:R-:W-:-:S03]  /*0320*/  IADD3.X R15, PT, PT, R15, UR23, RZ, P1, !PT ;  /* 0x000000170f0f7c10 */ /* 0x000fc60008ffe4ff */
[----:B------:R-:W2:Y:S04]  /*0330*/  LDG.E R2, desc[UR12][R2.64] ;  /* 0x0000000c02027981 */ /* 0x000ea8000c1e1900 */
[----:B------:R-:W2:Y:S01]  /*0340*/  LDG.E R15, desc[UR12][R14.64] ;  /* 0x0000000c0e0f7981 */ /* 0x000ea2000c1e1900 */
[----:B------:R-:W0:Y:S02]  /*0350*/  LDCU UR4, c[0x0][0x378] ;  /* 0x00006f00ff0477ac */ /* 0x000e240008000800 */
[----:B0-----:R-:W-:-:S06]  /*0360*/  UIMAD UR4, UR10, UR4, URZ ;  /* 0x000000040a0472a4 */ /* 0x001fcc000f8e02ff */
[----:B------:R-:W-:-:S05]  /*0370*/  IMAD R0, R23, UR4, R0 ;  /* 0x0000000417007c24 */ /* 0x000fca000f8e0200 */
[----:B------:R-:W-:Y:S01]  /*0380*/  ISETP.GE.AND P0, PT, R0, UR16, PT ;  /* 0x0000001000007c0c */ /* 0x000fe2000bf06270 */
[----:B--2---:R-:W-:-:S06]  /*0390*/  FMUL R20, R2, R15 ;  /* 0x0000000f02147220 */ /* 0x004fcc0000400000 */
[----:B------:R-:W0:Y:S02]  /*03a0*/  F2F.F64.F32 R20, R20 ;  /* 0x0000001400147310 */ /* 0x000e240000201800 */
[----:B0-----:R-:W-:-:S04]  /*03b0*/  DADD R16, R20, R16 ;  /* 0x0000000014107229 */ /* 0x001fc80000000010 */
[----:B------:R-:W-:Y:S07]  /*03c0*/  @!P0 BRA `(.L_x_2) ;  /* 0xfffffffc00c08947 */ /* 0x000fee000383ffff */
.L_x_1:
[----:B------:R-:W-:Y:S05]  /*03d0*/  BSYNC.RECONVERGENT B0 ;  /* 0x0000000000007941 */ /* 0x000fea0003800200 */
.L_x_0:
[----:B------:R-:W-:Y:S01]  /*03e0*/  SHFL.DOWN PT, R3, R17, 0x10, 0x1f ;  /* 0x0a001f0011037f89 */ /* 0x000fe200000e0000 */
[----:B------:R-:W-:Y:S02]  /*03f0*/  MOV R22, 0x400 ;  /* 0x0000040000167802 */ /* 0x000fe40000000f00 */
[----:B------:R-:W-:-:S05]  /*0400*/  CS2R.32 R27, SR_CgaSize ;  /* 0x00000000001b7805 */ /* 0x000fca0000008a00 */
[----:B------:R-:W-:-:S05]  /*0410*/  IMAD R27, R27, -0xa0, RZ ;  /* 0xffffff601b1b7824 */ /* 0x000fca00078e02ff */
[----:B------:R-:W-:-:S14]  /*0420*/  R2UR UR5, R27 ;  /* 0x000000001b0572ca */ /* 0x000fdc00000e0000 */
[----:B------:R-:W0:Y:S01]  /*0430*/  LDCU UR5, c[0x0][UR5+0x254] ;  /* 0x00004a80050577ac */ /* 0x000e220008000800 */
[----:B------:R-:W1:Y:S01]  /*0440*/  SHFL.DOWN PT, R2, R16, 0x10, 0x1f ;  /* 0x0a001f0010027f89 */ /* 0x000e6200000e0000 */
[----:B------:R-:W2:Y:S01]  /*0450*/  S2R R23, SR_CgaCtaId ;  /* 0x0000000000177919 */ /* 0x000ea20000008800 */
[----:B-1----:R-:W-:-:S07]  /*0460*/  DADD R24, R2, R16 ;  /* 0x0000000002187229 */ /* 0x002fce0000000010 */
[----:B------:R-:W-:Y:S04]  /*0470*/  SHFL.DOWN PT, R3, R25, 0x8, 0x1f ;  /* 0x09001f0019037f89 */ /* 0x000fe800000e0000 */
[----:B------:R-:W1:Y:S02]  /*0480*/  SHFL.DOWN PT, R2, R24, 0x8, 0x1f ;  /* 0x09001f0018027f89 */ /* 0x000e6400000e0000 */
[----:B-1----:R-:W-:-:S07]  /*0490*/  DADD R26, R24, R2 ;  /* 0x00000000181a7229 */ /* 0x002fce0000000002 */
[----:B------:R-:W-:Y:S04]  /*04a0*/  SHFL.DOWN PT, R21, R27, 0x4, 0x1f ;  /* 0x08801f001b157f89 */ /* 0x000fe800000e0000 */
[----:B------:R-:W1:Y:S02]  /*04b0*/  SHFL.DOWN PT, R20, R26, 0x4, 0x1f ;  /* 0x08801f001a147f89 */ /* 0x000e6400000e0000 */
[----:B-1----:R-:W-:-:S07]  /*04c0*/  DADD R20, R26, R20 ;  /* 0x000000001a147229 */ /* 0x002fce0000000014 */
[----:B------:R-:W-:Y:S04]  /*04d0*/  SHFL.DOWN PT, R3, R21, 0x2, 0x1f ;  /* 0x08401f0015037f89 */ /* 0x000fe800000e0000 */
[----:B------:R-:W1:Y:S02]  /*04e0*/  SHFL.DOWN PT, R2, R20, 0x2, 0x1f ;  /* 0x08401f0014027f89 */ /* 0x000e6400000e0000 */
[----:B-1----:R-:W-:Y:S01]  /*04f0*/  DADD R16, R20, R2 ;  /* 0x0000000014107229 */ /* 0x002fe20000000002 */
[C---:B------:R-:W-:Y:S01]  /*0500*/  LOP3.LUT P0, R3, R5.reuse, 0x1f, RZ, 0xc0, !PT ;  /* 0x0000001f05037812 */ /* 0x040fe2000780c0ff */
[----:B------:R-:W-:-:S05]  /*0510*/  IMAD.SHL.U32 R2, R5, 0x800, RZ ;  /* 0x0000080005027824 */ /* 0x000fca00078e00ff */
[----:B------:R-:W-:Y:S04]  /*0520*/  SHFL.DOWN PT, R15, R17, 0x1, 0x1f ;  /* 0x08201f00110f7f89 */ /* 0x000fe800000e0000 */
[----:B------:R-:W1:Y:S03]  /*0530*/  SHFL.DOWN PT, R14, R16, 0x1, 0x1f ;  /* 0x08201f00100e7f89 */ /* 0x000e6600000e0000 */
[----:B------:R-:W-:-:S05]  /*0540*/  @!P0 VIADD R0, R22, 0x10 ;  /* 0x0000001016008836 */ /* 0x000fca0000000000 */
[C---:B--2---:R-:W-:Y:S02]  /*0550*/  @!P0 LEA R13, R23.reuse, R0, 0x18 ;  /* 0x00000000170d8211 */ /* 0x044fe400078ec0ff */
[----:B------:R-:W-:Y:S02]  /*0560*/  LEA R23, R23, R22, 0x18 ;  /* 0x0000001617177211 */ /* 0x000fe400078ec0ff */
[----:B------:R-:W-:Y:S01]  /*0570*/  @!P0 LEA.HI R25, R2, R13, RZ, 0x13 ;  /* 0x0000000d02198211 */ /* 0x000fe200078f98ff */
[----:B0-----:R-:W-:Y:S01]  /*0580*/  IMAD.U32 R13, RZ, RZ, UR5 ;  /* 0x00000005ff0d7e24 */ /* 0x001fe2000f8e00ff */
[----:B-1----:R-:W-:-:S07]  /*0590*/  DADD R14, R16, R14 ;  /* 0x00000000100e7229 */ /* 0x002fce000000000e */
[----:B------:R0:W-:Y:S01]  /*05a0*/  @!P0 STS.64 [R25], R14 ;  /* 0x0000000e19008388 */ /* 0x0001e20000000a00 */
[----:B------:R-:W1:Y:S01]  /*05b0*/  SYNCS.ARRIVE.TRANS64.A1T0 R20, [R23+URZ], RZ ;  /* 0x000000ff171479a7 */ /* 0x000e6200081000ff */
[----:B------:R-:W-:Y:S01]  /*05c0*/  CS2R R16, SR_GLOBALTIMERLO ;  /* 0x0000000000107805 */ /* 0x000fe20000015200 */
[----:B-1----:R-:W1:Y:S02]  /*05d0*/  SYNCS.PHASECHK.TRANS64.TRYWAIT P0, [R23+URZ], R21 ;  /* 0x00000015170075a7 */ /* 0x002e6400080011ff */
[----:B01----:R-:W-:Y:S05]  /*05e0*/  @P0 BRA `(.L_x_3) ;  /* 0x00000000005c0947 */ /* 0x003fea0003800000 */
[----:B------:R-:W-:-:S05]  /*05f0*/  UMOV UR4, URZ ;  /* 0x000000ff00047c82 */ /* 0x000fca0008000000 */
.L_x_6:
[----:B------:R-:W-:-:S11]  /*0600*/  UISETP.GT.AND UP0, UPT, UR4, 0xf, UPT ;  /* 0x0000000f0400788c */ /* 0x000fd6000bf04270 */
[----:B------:R-:W-:Y:S01]  /*0610*/  @!UP0 UIADD3 UR4, UPT, UPT, UR4, 0x1, URZ ;  /* 0x0000000104048890 */ /* 0x000fe2000fffe0ff */
[----:B------:R-:W-:Y:S11]  /*0620*/  BRA.U !UP0, `(.L_x_4) ;  /* 0x0000000108447547 */ /* 0x000ff6000b800000 */
[----:B------:R-:W-:-:S06]  /*0630*/  CS2R R14, SR_GLOBALTIMERLO ;  /* 0x00000000000e7805 */ /* 0x000fcc0000015200 */
[----:B------:R-:W-:-:S04]  /*0640*/  IADD3 R25, P0, PT, -R16, R14, RZ ;  /* 0x0000000e10197210 */ /* 0x000fc80007f1e1ff */
[----:B------:R-:W-:Y:S02]  /*0650*/  IADD3.X R15, PT, PT, ~R17, R15, RZ, P0, !PT ;  /* 0x0000000f110f7210 */ /* 0x000fe400007fe5ff */
[----:B------:R-:W-:-:S04]  /*0660*/  ISETP.GE.U32.AND P0, PT, R25, 0x3d0900, PT ;  /* 0x003d09001900780c */ /* 0x000fc80003f06070 */
[----:B------:R-:W-:-:S13]  /*0670*/  ISETP.GE.AND.EX P0, PT, R15, RZ, PT, P0 ;  /* 0x000000ff0f00720c */ /* 0x000fda0003f06300 */
[----:B------:R-:W-:Y:S05]  /*0680*/  @!P0 BRA `(.L_x_5) ;  /* 0x0000000000088947 */ /* 0x000fea0003800000 */
[----:B------:R-:W-:Y:S05]  /*0690*/  NANOSLEEP 0xf4240 ;  /* 0x000f42400000795d */ /* 0x000fea0003800000 */
[----:B------:R-:W-:Y:S05]  /*06a0*/  BRA `(.L_x_4) ;  /* 0x0000000000247947 */ /* 0x000fea0003800000 */
.L_x_5:
[----:B------:R-:W-:-:S04]  /*06b0*/  ISETP.GE.U32.AND P0, PT, R25, 0x9c40, PT ;  /* 0x00009c401900780c */ /* 0x000fc80003f06070 */
[----:B------:R-:W-:-:S13]  /*06c0*/  ISETP.GE.AND.EX P0, PT, R15, RZ, PT, P0 ;  /* 0x000000ff0f00720c */ /* 0x000fda0003f06300 */
[----:B------:R-:W-:Y:S05]  /*06d0*/  @!P0 BRA `(.L_x_4) ;  /* 0x0000000000188947 */ /* 0x000fea0003800000 */
[----:B------:R-:W-:-:S04]  /*06e0*/  SHF.R.S32.HI R0, RZ, 0x1f, R15 ;  /* 0x0000001fff007819 */ /* 0x000fc8000001140f */
[----:B------:R-:W-:-:S05]  /*06f0*/  LEA.HI R0, P0, R0, R25, RZ, 0x2 ;  /* 0x0000001900007211 */ /* 0x000fca00078110ff */
[----:B------:R-:W-:-:S05]  /*0700*/  IMAD.X R15, RZ, RZ, R15, P0 ;  /* 0x000000ffff0f7224 */ /* 0x000fca00000e060f */
[----:B------:R-:W-:-:S04]  /*0710*/  SHF.R.U64 R0, R0, 0x2, R15 ;  /* 0x0000000200007819 */ /* 0x000fc8000000120f */
[----:B------:R-:W-:Y:S05]  /*0720*/  NANOSLEEP R0 ;  /* 0x000000000000735d */ /* 0x000fea0003800000 */
[----:B------:R-:W-:Y:S01]  /*0730*/  NOP ;  /* 0x0000000000007918 */ /* 0x000fe20000000000 */
.L_x_4:
[----:B------:R-:W0:Y:S02]  /*0740*/  SYNCS.PHASECHK.TRANS64.TRYWAIT P0, [R23+URZ], R21 ;  /* 0x00000015170075a7 */ /* 0x000e2400080011ff */
[----:B0-----:R-:W-:Y:S05]  /*0750*/  @!P0 BRA `(.L_x_6) ;  /* 0xfffffffc00a88947 */ /* 0x001fea000383ffff */
.L_x_3:
[----:B------:R-:W-:Y:S01]  /*0760*/  ISETP.GT.U32.AND P0, PT, R2, 0xffff, PT ;  /* 0x0000ffff0200780c */ /* 0x000fe20003f04070 */
[----:B------:R-:W-:Y:S01]  /*0770*/  IMAD R0, R8, UR7, RZ ;  /* 0x0000000708007c24 */ /* 0x000fe2000f8e02ff */
[----:B------:R-:W-:Y:S03]  /*0780*/  BSSY B0, `(.L_x_7) ;  /* 0x0000024000007945 */ /* 0x000fe60003800000 */
[----:B------:R-:W-:-:S05]  /*0790*/  IMAD R0, R0, R7, 0x1f ;  /* 0x0000001f00007424 */ /* 0x000fca00078e0207 */
[----:B------:R-:W-:-:S04]  /*07a0*/  SHF.R.U32.HI R0, RZ, 0x5, R0 ;  /* 0x00000005ff007819 */ /* 0x000fc80000011600 */
[----:B------:R-:W-:Y:S01]  /*07b0*/  LOP3.LUT R0, R0, 0xffff, RZ, 0xc0, !PT ;  /* 0x0000ffff00007812 */ /* 0x000fe200078ec0ff */
[----:B------:R-:W-:Y:S06]  /*07c0*/  @P0 BRA `(.L_x_8) ;  /* 0x00000000007c0947 */ /* 0x000fec0003800000 */
[----:B------:R-:W-:Y:S01]  /*07d0*/  ISETP.GE.U32.AND P0, PT, R3, R0, PT ;  /* 0x000000000300720c */ /* 0x000fe20003f06070 */
[----:B------:R-:W-:-:S12]  /*07e0*/  UMOV UR4, 0xffffffff ;  /* 0xffffffff00047882 */ /* 0x000fd80000000000 */
[----:B------:R-:W0:Y:S01]  /*07f0*/  @!P0 S2R R15, SR_CgaCtaId ;  /* 0x00000000000f8919 */ /* 0x000e220000008800 */
[----:B------:R-:W-:-:S05]  /*0800*/  @!P0 MOV R14, 0x400 ;  /* 0x00000400000e8802 */ /* 0x000fca0000000f00 */
[----:B------:R-:W-:-:S05]  /*0810*/  @!P0 VIADD R14, R14, 0x10 ;  /* 0x000000100e0e8836 */ /* 0x000fca0000000000 */
[----:B0-----:R-:W-:Y:S02]  /*0820*/  @!P0 LEA R16, R15, R14, 0x18 ;  /* 0x0000000e0f108211 */ /* 0x001fe400078ec0ff */
[----:B------:R-:W-:-:S03]  /*0830*/  CS2R R14, SRZ ;  /* 0x00000000000e7805 */ /* 0x000fc6000001ff00 */
[----:B------:R-:W-:-:S05]  /*0840*/  @!P0 IMAD R16, R3, 0x8, R16 ;  /* 0x0000000803108824 */ /* 0x000fca00078e0210 */
[----:B------:R0:W1:Y:S01]  /*0850*/  @!P0 LDS.64 R14, [R16] ;  /* 0x00000000100e8984 */ /* 0x0000620000000a00 */
[----:B------:R-:W-:Y:S01]  /*0860*/  ISETP.NE.AND P0, PT, R3, RZ, PT ;  /* 0x000000ff0300720c */ /* 0x000fe20003f05270 */
[----:B------:R-:W-:-:S12]  /*0870*/  BRA.DIV UR4, `(.L_x_9) ;  /* 0x0000001604f87947 */ /* 0x000fd8000b800000 */
[----:B-1----:R-:W-:Y:S04]  /*0880*/  SHFL.DOWN PT, R17, R15, 0x10, 0x1f ;  /* 0x0a001f000f117f89 */ /* 0x002fe800000e0000 */
[----:B0-----:R-:W0:Y:S02]  /*0890*/  SHFL.DOWN PT, R16, R14, 0x10, 0x1f ;  /* 0x0a001f000e107f89 */ /* 0x001e2400000e0000 */
[----:B0-----:R-:W-:-:S07]  /*08a0*/  DADD R16, R16, R14 ;  /* 0x0000000010107229 */ /* 0x001fce000000000e */
[----:B------:R-:W-:Y:S04]  /*08b0*/  SHFL.DOWN PT, R21, R17, 0x8, 0x1f ;  /* 0x09001f0011157f89 */ /* 0x000fe800000e0000 */
[----:B------:R-:W0:Y:S02]  /*08c0*/  SHFL.DOWN PT, R20, R16, 0x8, 0x1f ;  /* 0x09001f0010147f89 */ /* 0x000e2400000e0000 */
[----:B0-----:R-:W-:-:S07]  /*08d0*/  DADD R20, R16, R20 ;  /* 0x0000000010147229 */ /* 0x001fce0000000014 */
[----:B------:R-:W-:Y:S04]  /*08e0*/  SHFL.DOWN PT, R23, R21, 0x4, 0x1f ;  /* 0x08801f0015177f89 */ /* 0x000fe800000e0000 */
[----:B------:R-:W0:Y:S02]  /*08f0*/  SHFL.DOWN PT, R22, R20, 0x4, 0x1f ;  /* 0x08801f0014167f89 */ /* 0x000e2400000e0000 */
[----:B0-----:R-:W-:-:S07]  /*0900*/  DADD R22, R20, R22 ;  /* 0x0000000014167229 */ /* 0x001fce0000000016 */
[----:B------:R-:W-:Y:S04]  /*0910*/  SHFL.DOWN PT, R15, R23, 0x2, 0x1f ;  /* 0x08401f00170f7f89 */ /* 0x000fe800000e0000 */
[----:B------:R-:W0:Y:S02]  /*0920*/  SHFL.DOWN PT, R14, R22, 0x2, 0x1f ;  /* 0x08401f00160e7f89 */ /* 0x000e2400000e0000 */
[----:B0-----:R-:W-:-:S07]  /*0930*/  DADD R14, R22, R14 ;  /* 0x00000000160e7229 */ /* 0x001fce000000000e */
[----:B------:R0:W1:Y:S04]  /*0940*/  SHFL.DOWN PT, R21, R15, 0x1, 0x1f ;  /* 0x08201f000f157f89 */ /* 0x00006800000e0000 */
[----:B------:R0:W2:Y:S02]  /*0950*/  SHFL.DOWN PT, R28, R14, 0x1, 0x1f ;  /* 0x08201f000e1c7f89 */ /* 0x0000a400000e0000 */
.L_x_54:
[----:B------:R-:W3:Y:S01]  /*0960*/  @!P0 LDC.64 R16, c[0x0][0x390] ;  /* 0x0000e400ff108b82 */ /* 0x000ee20000000a00 */
[----:B--2---:R-:W-:-:S06]  /*0970*/  IMAD.MOV.U32 R20, RZ, RZ, R28 ;  /* 0x000000ffff147224 */ /* 0x004fcc00078e001c */
[----:B-1----:R-:W-:Y:S01]  /*0980*/  DADD R20, R14, R20 ;  /* 0x000000000e147229 */ /* 0x002fe20000000014 */
[----:B---3--:R-:W-:-:S04]  /*0990*/  @!P0 LEA R16, P1, R9, R16, 0x3 ;  /* 0x0000001009108211 */ /* 0x008fc800078218ff */
[----:B------:R-:W-:-:S05]  /*09a0*/  @!P0 LEA.HI.X R17, R9, R17, RZ, 0x3, P1 ;  /* 0x0000001109118211 */ /* 0x000fca00008f1cff */
[----:B------:R1:W-:Y:S04]  /*09b0*/  @!P0 STG.E.64 desc[UR12][R16.64], R20 ;  /* 0x0000001410008986 */ /* 0x0003e8000c101b0c */
.L_x_8:
[----:B------:R-:W-:Y:S05]  /*09c0*/  BSYNC B0 ;  /* 0x0000000000007941 */ /* 0x000fea0003800000 */
.L_x_7:
[----:B-1----:R-:W-:-:S05]  /*09d0*/  CS2R.32 R16, SR_CgaSize ;  /* 0x0000000000107805 */ /* 0x002fca0000008a00 */
[----:B------:R-:W-:-:S06]  /*09e0*/  IMAD R16, R16, -0xa0, RZ ;  /* 0xffffff6010107824 */ /* 0x000fcc00078e02ff */
[----:B------:R-:W1:Y:S02]  /*09f0*/  LDC R16, c[0x0][R16+0x258] ;  /* 0x0000960010107b82 */ /* 0x000e640000000800 */
[----:B-1----:R-:W-:-:S04]  /*0a00*/  ISETP.NE.U32.AND P0, PT, R16, RZ, PT ;  /* 0x000000ff1000720c */ /* 0x002fc80003f05070 */
[----:B------:R-:W-:-:S13]  /*0a10*/  ISETP.NE.AND.EX P0, PT, RZ, UR5, PT, P0 ;  /* 0x00000005ff007c0c */ /* 0x000fda000bf05300 */
[----:B------:R-:W-:Y:S05]  /*0a20*/  @P0 BRA `(.L_x_10) ;  /* 0x0000000000040947 */ /* 0x000fea0003800000 */
[----:B------:R-:W-:Y:S05]  /*0a30*/  BPT.TRAP 0x1 ;  /* 0x000000040000795c */ /* 0x000fea0000300000 */
.L_x_10:
[----:B------:R-:W-:-:S03]  /*0a40*/  UMOV UR4, 0xffffffff ;  /* 0xffffffff00047882 */ /* 0x000fc60000000000 */
[----:B------:R-:W-:Y:S05]  /*0a50*/  BRA.DIV UR4, `(.L_x_11) ;  /* 0x0000001a04747947 */ /* 0x000fea000b800000 */
[----:B------:R-:W-:Y:S06]  /*0a60*/  BAR.SYNC.DEFER_BLOCKING 0x0 ;  /* 0x0000000000007b1d */ /* 0x000fec0000010000 */
.L_x_57:
[----:B------:R-:W-:Y:S01]  /*0a70*/  IMAD.IADD R10, R19, 0x1, R10 ;  /* 0x00000001130a7824 */ /* 0x000fe200078e020a */
[----:B------:R-:W-:Y:S04]  /*0a80*/  BSSY B0, `(.L_x_12) ;  /* 0x0000021000007945 */ /* 0x000fe80003800000 */
[----:B------:R-:W-:-:S13]  /*0a90*/  LOP3.LUT P0, R17, R10, RZ, R11, 0xfa, !PT ;  /* 0x000000ff0a117212 */ /* 0x000fda000780fa0b */
[----:B------:R-:W-:Y:S05]  /*0aa0*/  @P0 BRA `(.L_x_13) ;  /* 0x0000000000780947 */ /* 0x000fea0003800000 */
[----:B0-----:R-:W0:Y:S01]  /*0ab0*/  S2R R15, SR_LANEID ;  /* 0x00000000000f7919 */ /* 0x001e220000000000 */
[----:B------:R-:W1:Y:S01]  /*0ac0*/  LDC R11, c[0x0][0x378] ;  /* 0x0000de00ff0b7b82 */ /* 0x000e620000000800 */
[----:B------:R-:W-:Y:S01]  /*0ad0*/  VOTEU.ANY UR4, UPT, PT ;  /* 0x0000000000047886 */ /* 0x000fe200038e0100 */
[----:B------:R-:W-:Y:S01]  /*0ae0*/  IADD3 R20, PT, PT, RZ, -R6, RZ ;  /* 0x80000006ff147210 */ /* 0x000fe20007ffe0ff */
[----:B------:R-:W0:Y:S01]  /*0af0*/  FLO.U32 R14, UR4 ;  /* 0x00000004000e7d00 */ /* 0x000e2200080e0000 */
[----:B------:R-:W-:Y:S01]  /*0b00*/  VIADD R10, R9, UR8 ;  /* 0x00000008090a7c36 */ /* 0x000fe20008000000 */
[----:B------:R-:W-:Y:S01]  /*0b10*/  UPOPC UR6, UR4 ;  /* 0x00000004000672bf */ /* 0x000fe20008000000 */
[----:B------:R-:W-:Y:S02]  /*0b20*/  IMAD R19, RZ, RZ, -UR9 ;  /* 0x80000009ff137e24 */ /* 0x000fe4000f8e02ff */
[----:B------:R-:W-:-:S03]  /*0b30*/  IMAD R20, R20, UR10, RZ ;  /* 0x0000000a14147c24 */ /* 0x000fc6000f8e02ff */
[----:B------:R-:W-:Y:S01]  /*0b40*/  ISETP.NE.AND P0, PT, R10, R19, PT ;  /* 0x000000130a00720c */ /* 0x000fe20003f05270 */
[----:B-1----:R-:W-:-:S05]  /*0b50*/  IMAD R11, R11, R20, -0x7fffffff ;  /* 0x800000010b0b7424 */ /* 0x002fca00078e0214 */
[----:B------:R-:W-:Y:S02]  /*0b60*/  SEL R11, R11, 0x1, !P0 ;  /* 0x000000010b0b7807 */ /* 0x000fe40004000000 */
[----:B0-----:R-:W-:-:S03]  /*0b70*/  ISETP.EQ.U32.AND P1, PT, R14, R15, PT ;  /* 0x0000000f0e00720c */ /* 0x001fc60003f22070 */
[----:B------:R-:W-:-:S10]  /*0b80*/  IMAD R15, R11, UR6, RZ ;  /* 0x000000060b0f7c24 */ /* 0x000fd4000f8e02ff */
[----:B------:R-:W-:-:S00]  /*0b90*/  @P1 MEMBAR.ALL.CTA ;  /* 0x0000000000001992 */ /* 0x000fc00000008000 */
[----:B------:R-:W-:Y:S06]  /*0ba0*/  @P1 MEMBAR.ALL.GPU ;  /* 0x0000000000001992 */ /* 0x000fec000000a000 */
[----:B------:R-:W-:-:S00]  /*0bb0*/  @P1 ERRBAR ;  /* 0x00000000000019ab */ /* 0x000fc00000000000 */
[----:B------:R-:W-:Y:S06]  /*0bc0*/  @P1 CGAERRBAR ;  /* 0x00000000000015ab */ /* 0x000fec0000000000 */
[----:B------:R-:W2:Y:S01]  /*0bd0*/  @P1 ATOM.E.ADD.STRONG.GPU PT, R15, desc[UR12][R12.64+0x4], R15 ;  /* 0x8000040f0c0f198a */ /* 0x000ea200081ef10c */
[----:B------:R-:W0:Y:S02]  /*0be0*/  S2R R10, SR_LTMASK ;  /* 0x00000000000a7919 */ /* 0x000e240000003900 */
[----:B0-----:R-:W-:-:S06]  /*0bf0*/  LOP3.LUT R10, R10, UR4, RZ, 0xc0, !PT ;  /* 0x000000040a0a7c12 */ /* 0x001fcc000f8ec0ff */
[----:B------:R-:W0:Y:S01]  /*0c00*/  POPC R10, R10 ;  /* 0x0000000a000a7309 */ /* 0x000e220000000000 */
[----:B--2---:R-:W0:Y:S02]  /*0c10*/  SHFL.IDX PT, R14, R15, R14, 0x1f ;  /* 0x00001f0e0f0e7589 */ /* 0x004e2400000e0000 */
[----:B0-----:R-:W-:-:S07]  /*0c20*/  IMAD R11, R11, R10, R14 ;  /* 0x0000000a0b0b7224 */ /* 0x001fce00078e020e */
.L_x_14:
[----:B------:R-:W2:Y:S04]  /*0c30*/  LD.E.STRONG.GPU R10, desc[UR12][R12.64+0x4] ;  /* 0x0000040c0c0a7980 */ /* 0x000ea8000c10f900 */
[----:B--2---:R-:W-:Y:S01]  /*0c40*/  CCTL.IVALL ;  /* 0x00000000ff00798f */ /* 0x004fe20002000000 */
[----:B------:R-:W-:Y:S05]  /*0c50*/  YIELD ;  /* 0x0000000000007946 */ /* 0x000fea0003800000 */
[----:B------:R-:W-:-:S04]  /*0c60*/  LOP3.LUT R10, R10, R11, RZ, 0x3c, !PT ;  /* 0x0000000b0a0a7212 */ /* 0x000fc800078e3cff */
[----:B------:R-:W-:-:S13]  /*0c70*/  ISETP.GT.AND P0, PT, R10, -0x1, PT ;  /* 0xffffffff0a00780c */ /* 0x000fda0003f04270 */
[----:B------:R-:W-:Y:S05]  /*0c80*/  @P0 BRA `(.L_x_14) ;  /* 0xfffffffc00e80947 */ /* 0x000fea000383ffff */
.L_x_13:
[----:B------:R-:W-:Y:S05]  /*0c90*/  BSYNC B0 ;  /* 0x0000000000007941 */ /* 0x000fea0003800000 */
.L_x_12:
[----:B------:R-:W-:-:S03]  /*0ca0*/  UMOV UR4, 0xffffffff ;  /* 0xffffffff00047882 */ /* 0x000fc60000000000 */
[----:B------:R-:W-:Y:S05]  /*0cb0*/  BRA.DIV UR4, `(.L_x_15) ;  /* 0x0000001a04087947 */ /* 0x000fea000b800000 */
[----:B------:R-:W-:Y:S06]  /*0cc0*/  BAR.SYNC.DEFER_BLOCKING 0x0 ;  /* 0x0000000000007b1d */ /* 0x000fec0000010000 */
.L_x_60:
[----:B------:R-:W-:-:S13]  /*0cd0*/  ISETP.NE.AND P0, PT, R9, RZ, PT ;  /* 0x000000ff0900720c */ /* 0x000fda0003f05270 */
[----:B------:R-:W-:Y:S05]  /*0ce0*/  @P0 BRA `(.L_x_16) ;  /* 0x0000000800f40947 */ /* 0x000fea0003800000 */
[----:B------:R-:W-:Y:S01]  /*0cf0*/  ISETP.GE.U32.AND P0, PT, R5, R6, PT ;  /* 0x000000060500720c */ /* 0x000fe20003f06070 */
[----:B------:R-:W-:Y:S01]  /*0d00*/  BSSY.RECONVERGENT B0, `(.L_x_17) ;  /* 0x000004e000007945 */ /* 0x000fe20003800200 */
[----:B------:R-:W-:-:S11]  /*0d10*/  CS2R R10, SRZ ;  /* 0x00000000000a7805 */ /* 0x000fd6000001ff00 */
[----:B------:R-:W-:Y:S05]  /*0d20*/  @P0 BRA `(.L_x_18) ;  /* 0x00000004002c0947 */ /* 0x000fea0003800000 */
[----:B------:R-:W1:Y:S01]  /*0d30*/  I2F.U32.RP R20, R4 ;  /* 0x0000000400147306 */ /* 0x000e620000209000 */
[C---:B0-----:R-:W-:Y:S01]  /*0d40*/  IMAD.IADD R15, R4.reuse, 0x1, R5 ;  /* 0x00000001040f7824 */ /* 0x041fe200078e0205 */
[----:B------:R-:W-:Y:S01]  /*0d50*/  ISETP.NE.U32.AND P2, PT, R4, RZ, PT ;  /* 0x000000ff0400720c */ /* 0x000fe20003f45070 */
[----:B------:R-:W-:Y:S01]  /*0d60*/  IMAD.MOV R21, RZ, RZ, -R4 ;  /* 0x000000ffff157224 */ /* 0x000fe200078e0a04 */
[----:B------:R-:W-:Y:S02]  /*0d70*/  BSSY.RECONVERGENT B1, `(.L_x_19) ;  /* 0x000002c000017945 */ /* 0x000fe40003800200 */
[CC--:B------:R-:W-:Y:S02]  /*0d80*/  ISETP.GE.U32.AND P0, PT, R15.reuse, R6.reuse, PT ;  /* 0x000000060f00720c */ /* 0x0c0fe40003f06070 */
[----:B------:R-:W-:Y:S02]  /*0d90*/  VIMNMX.U32 R14, PT, PT, R15, R6, !PT ;  /* 0x000000060f0e7248 */ /* 0x000fe40007fe0000 */
[----:B------:R-:W-:-:S04]  /*0da0*/  SEL R19, RZ, 0x1, P0 ;  /* 0x00000001ff137807 */ /* 0x000fc80000000000 */
[----:B------:R-:W-:Y:S01]  /*0db0*/  IADD3 R15, PT, PT, R14, -R15, -R19 ;  /* 0x8000000f0e0f7210 */ /* 0x000fe20007ffe813 */
[----:B-1----:R-:W0:Y:S02]  /*0dc0*/  MUFU.RCP R20, R20 ;  /* 0x0000001400147308 */ /* 0x002e240000001000 */
[----:B0-----:R-:W-:-:S06]  /*0dd0*/  VIADD R10, R20, 0xffffffe ;  /* 0x0ffffffe140a7836 */ /* 0x001fcc0000000000 */
[----:B------:R0:W1:Y:S02]  /*0de0*/  F2I.FTZ.U32.TRUNC.NTZ R11, R10 ;  /* 0x0000000a000b7305 */ /* 0x000064000021f000 */
[----:B0-----:R-:W-:Y:S02]  /*0df0*/  HFMA2 R10, -RZ, RZ, 0, 0 ;  /* 0x00000000ff0a7431 */ /* 0x001fe400000001ff */
[----:B-1----:R-:W-:-:S04]  /*0e00*/  IMAD R21, R21, R11, RZ ;  /* 0x0000000b15157224 */ /* 0x002fc800078e02ff */
[----:B------:R-:W-:-:S06]  /*0e10*/  IMAD.HI.U32 R20, R11, R21, R10 ;  /* 0x000000150b147227 */ /* 0x000fcc00078e000a */
[----:B------:R-:W-:-:S04]  /*0e20*/  IMAD.HI.U32 R20, R20, R15, RZ ;  /* 0x0000000f14147227 */ /* 0x000fc800078e00ff */
[----:B------:R-:W-:-:S04]  /*0e30*/  IMAD.MOV R10, RZ, RZ, -R20 ;  /* 0x000000ffff0a7224 */ /* 0x000fc800078e0a14 */
[----:B------:R-:W-:-:S05]  /*0e40*/  IMAD R15, R4, R10, R15 ;  /* 0x0000000a040f7224 */ /* 0x000fca00078e020f */
[----:B------:R-:W-:-:S13]  /*0e50*/  ISETP.GE.U32.AND P0, PT, R15, R4, PT ;  /* 0x000000040f00720c */ /* 0x000fda0003f06070 */
[----:B------:R-:W-:Y:S02]  /*0e60*/  @P0 IMAD.IADD R15, R15, 0x1, -R4 ;  /* 0x000000010f0f0824 */ /* 0x000fe400078e0a04 */
[----:B------:R-:W-:-:S03]  /*0e70*/  @P0 VIADD R20, R20, 0x1 ;  /* 0x0000000114140836 */ /* 0x000fc60000000000 */
[----:B------:R-:W-:-:S13]  /*0e80*/  ISETP.GE.U32.AND P1, PT, R15, R4, PT ;  /* 0x000000040f00720c */ /* 0x000fda0003f26070 */
[----:B------:R-:W-:Y:S01]  /*0e90*/  @P1 VIADD R20, R20, 0x1 ;  /* 0x0000000114141836 */ /* 0x000fe20000000000 */
[----:B------:R-:W-:-:S05]  /*0ea0*/  @!P2 LOP3.LUT R20, RZ, R4, RZ, 0x33, !PT ;  /* 0x00000004ff14a212 */ /* 0x000fca00078e33ff */
[----:B------:R-:W-:-:S05]  /*0eb0*/  IMAD.IADD R14, R19, 0x1, R20 ;  /* 0x00000001130e7824 */ /* 0x000fca00078e0214 */
[C---:B------:R-:W-:Y:S02]  /*0ec0*/  LOP3.LUT R10, R14.reuse, 0x3, RZ, 0xc0, !PT ;  /* 0x000000030e0a7812 */ /* 0x040fe400078ec0ff */
[----:B------:R-:W-:Y:S02]  /*0ed0*/  ISETP.GE.U32.AND P1, PT, R14, 0x3, PT ;  /* 0x000000030e00780c */ /* 0x000fe40003f26070 */
[----:B------:R-:W-:Y:S02]  /*0ee0*/  ISETP.NE.AND P0, PT, R10, 0x3, PT ;  /* 0x000000030a00780c */ /* 0x000fe40003f05270 */
[----:B------:R-:W-:-:S11]  /*0ef0*/  CS2R R10, SRZ ;  /* 0x00000000000a7805 */ /* 0x000fd6000001ff00 */
[----:B------:R-:W-:Y:S05]  /*0f00*/  @!P0 BRA `(.L_x_20) ;  /* 0x0000000000488947 */ /* 0x000fea0003800000 */
[----:B------:R-:W0:Y:S01]  /*0f10*/  LDC.64 R10, c[0x0][0x390] ;  /* 0x0000e400ff0a7b82 */ /* 0x000e220000000a00 */
[----:B------:R-:W-:-:S04]  /*0f20*/  IADD3 R14, PT, PT, R14, 0x1, RZ ;  /* 0x000000010e0e7810 */ /* 0x000fc80007ffe0ff */
[----:B------:R-:W-:-:S05]  /*0f30*/  LOP3.LUT R14, R14, 0x3, RZ, 0xc0, !PT ;  /* 0x000000030e0e7812 */ /* 0x000fca00078ec0ff */
[----:B------:R-:W-:Y:S02]  /*0f40*/  IMAD.MOV R19, RZ, RZ, -R14 ;  /* 0x000000ffff137224 */ /* 0x000fe400078e0a0e */
[----:B0-----:R-:W-:-:S04]  /*0f50*/  IMAD.WIDE.U32 R10, R5, 0x8, R10 ;  /* 0x00000008050a7825 */ /* 0x001fc800078e000a */
[----:B------:R-:W-:Y:S02]  /*0f60*/  IMAD.MOV.U32 R21, RZ, RZ, R10 ;  /* 0x000000ffff157224 */ /* 0x000fe400078e000a */
[----:B------:R-:W-:Y:S01]  /*0f70*/  IMAD.MOV.U32 R20, RZ, RZ, R11 ;  /* 0x000000ffff147224 */ /* 0x000fe200078e000b */
[----:B------:R-:W-:-:S07]  /*0f80*/  CS2R R10, SRZ ;  /* 0x00000000000a7805 */ /* 0x000fce000001ff00 */
.L_x_21:
[----:B------:R-:W-:Y:S02]  /*0f90*/  IMAD.MOV.U32 R14, RZ, RZ, R21 ;  /* 0x000000ffff0e7224 */ /* 0x000fe400078e0015 */
[----:B------:R-:W-:-:S06]  /*0fa0*/  IMAD.MOV.U32 R15, RZ, RZ, R20 ;  /* 0x000000ffff0f7224 */ /* 0x000fcc00078e0014 */
[----:B------:R-:W2:Y:S01]  /*0fb0*/  LDG.E.64 R14, desc[UR12][R14.64] ;  /* 0x0000000c0e0e7981 */ /* 0x000ea2000c1e1b00 */
[----:B------:R-:W-:Y:S01]  /*0fc0*/  IADD3 R19, PT, PT, R19, 0x1, RZ ;  /* 0x0000000113137810 */ /* 0x000fe20007ffe0ff */
[C---:B------:R-:W-:Y:S01]  /*0fd0*/  IMAD.IADD R5, R4.reuse, 0x1, R5 ;  /* 0x0000000104057824 */ /* 0x040fe200078e0205 */
[C---:B------:R-:W-:Y:S02]  /*0fe0*/  LEA R21, P2, R4.reuse, R21, 0x3 ;  /* 0x0000001504157211 */ /* 0x040fe400078418ff */
[----:B------:R-:W-:Y:S02]  /*0ff0*/  ISETP.NE.AND P0, PT, R19, RZ, PT ;  /* 0x000000ff1300720c */ /* 0x000fe40003f05270 */
[----:B------:R-:W-:Y:S01]  /*1000*/  LEA.HI.X R20, R4, R20, RZ, 0x3, P2 ;  /* 0x0000001404147211 */ /* 0x000fe200010f1cff */
[----:B--2---:R-:W-:-:S10]  /*1010*/  DADD R10, R14, R10 ;  /* 0x000000000e0a7229 */ /* 0x004fd4000000000a */
[----:B------:R-:W-:Y:S05]  /*1020*/  @P0 BRA `(.L_x_21) ;  /* 0xfffffffc00d80947 */ /* 0x000fea000383ffff */
.L_x_20:
[----:B------:R-:W-:Y:S05]  /*1030*/  BSYNC.RECONVERGENT B1 ;  /* 0x0000000000017941 */ /* 0x000fea0003800200 */
.L_x_19:
[----:B------:R-:W-:Y:S05]  /*1040*/  @!P1 BRA `(.L_x_18) ;  /* 0x0000000000649947 */ /* 0x000fea0003800000 */
[----:B------:R-:W0:Y:S01]  /*1050*/  LDC.64 R14, c[0x0][0x390] ;  /* 0x0000e400ff0e7b82 */ /* 0x000e220000000a00 */
[----:B------:R-:W-:Y:S02]  /*1060*/  IMAD R8, R8, R7, RZ ;  /* 0x0000000708087224 */ /* 0x000fe400078e02ff */
[----:B------:R-:W-:Y:S02]  /*1070*/  IMAD.IADD R7, R4, 0x1, R5 ;  /* 0x0000000104077824 */ /* 0x000fe400078e0205 */
[----:B------:R-:W-:-:S04]  /*1080*/  IMAD R8, R8, UR7, RZ ;  /* 0x0000000708087c24 */ /* 0x000fc8000f8e02ff */
[C-C-:B------:R-:W-:Y:S02]  /*1090*/  IMAD R19, R8.reuse, 0x2, R5.reuse ;  /* 0x0000000208137824 */ /* 0x140fe400078e0205 */
[----:B------:R-:W-:-:S07]  /*10a0*/  IMAD R25, R8, 0x3, R5 ;  /* 0x0000000308197824 */ /* 0x000fce00078e0205 */
.L_x_22:
[----:B0-----:R-:W-:-:S05]  /*10b0*/  IMAD.WIDE.U32 R26, R5, 0x8, R14 ;  /* 0x00000008051a7825 */ /* 0x001fca00078e000e */
[----:B------:R0:W2:Y:S01]  /*10c0*/  LDG.E.64 R20, desc[UR12][R26.64] ;  /* 0x0000000c1a147981 */ /* 0x0000a2000c1e1b00 */
[----:B------:R-:W-:-:S05]  /*10d0*/  IMAD.WIDE.U32 R28, R7, 0x8, R14 ;  /* 0x00000008071c7825 */ /* 0x000fca00078e000e */
[----:B------:R-:W3:Y:S01]  /*10e0*/  LDG.E.64 R22, desc[UR12][R28.64] ;  /* 0x0000000c1c167981 */ /* 0x000ee2000c1e1b00 */
[----:B0-----:R-:W-:Y:S01]  /*10f0*/  IMAD.WIDE.U32 R26, R19, 0x8, R14 ;  /* 0x00000008131a7825 */ /* 0x001fe200078e000e */
[----:B--2---:R-:W-:-:S04]  /*1100*/  DADD R20, R20, R10 ;  /* 0x0000000014147229 */ /* 0x004fc8000000000a */
[----:B------:R-:W2:Y:S04]  /*1110*/  LDG.E.64 R10, desc[UR12][R26.64] ;  /* 0x0000000c1a0a7981 */ /* 0x000ea8000c1e1b00 */
[----:B---3--:R-:W-:Y:S01]  /*1120*/  DADD R22, R20, R22 ;  /* 0x0000000014167229 */ /* 0x008fe20000000016 */
[----:B------:R-:W-:-:S06]  /*1130*/  IMAD.WIDE.U32 R20, R25, 0x8, R14 ;  /* 0x0000000819147825 */ /* 0x000fcc00078e000e */
[----:B------:R-:W3:Y:S01]  /*1140*/  LDG.E.64 R20, desc[UR12][R20.64] ;  /* 0x0000000c14147981 */ /* 0x000ee2000c1e1b00 */
[--C-:B------:R-:W-:Y:S01]  /*1150*/  IADD3 R5, PT, PT, R4, R5, R4.reuse ;  /* 0x0000000504057210 */ /* 0x100fe20007ffe004 */
[C---:B------:R-:W-:Y:S01]  /*1160*/  IMAD R7, R8.reuse, 0x4, R7 ;  /* 0x0000000408077824 */ /* 0x040fe200078e0207 */
[C---:B------:R-:W-:Y:S01]  /*1170*/  LEA R25, R8.reuse, R25, 0x2 ;  /* 0x0000001908197211 */ /* 0x040fe200078e10ff */
[----:B------:R-:W-:Y:S01]  /*1180*/  IMAD R19, R8, 0x4, R19 ;  /* 0x0000000408137824 */ /* 0x000fe200078e0213 */
[----:B------:R-:W-:-:S04]  /*1190*/  IADD3 R5, PT, PT, R4, R5, R4 ;  /* 0x0000000504057210 */ /* 0x000fc80007ffe004 */
[----:B------:R-:W-:Y:S01]  /*11a0*/  ISETP.GE.U32.AND P0, PT, R5, R6, PT ;  /* 0x000000060500720c */ /* 0x000fe20003f06070 */
[----:B--2---:R-:W-:-:S08]  /*11b0*/  DADD R10, R22, R10 ;  /* 0x00000000160a7229 */ /* 0x004fd0000000000a */
[----:B---3--:R-:W-:-:S04]  /*11c0*/  DADD R10, R10, R20 ;  /* 0x000000000a0a7229 */ /* 0x008fc80000000014 */
[----:B------:R-:W-:Y:S07]  /*11d0*/  @!P0 BRA `(.L_x_22) ;  /* 0xfffffffc00b48947 */ /* 0x000fee000383ffff */
.L_x_18:
[----:B------:R-:W-:Y:S05]  /*11e0*/  BSYNC.RECONVERGENT B0 ;  /* 0x0000000000007941 */ /* 0x000fea0003800200 */
.L_x_17:
[----:B------:R-:W-:Y:S01]  /*11f0*/  UMOV UR4, 0xffffffff ;  /* 0xffffffff00047882 */ /* 0x000fe20000000000 */
[----:B------:R-:W-:Y:S02]  /*1200*/  ISETP.NE.AND P0, PT, R3, RZ, PT ;  /* 0x000000ff0300720c */ /* 0x000fe40003f05270 */
[----:B------:R-:W-:Y:S11]  /*1210*/  BRA.DIV UR4, `(.L_x_23) ;  /* 0x0000001204dc7947 */ /* 0x000ff6000b800000 */
[----:B------:R-:W-:Y:S04]  /*1220*/  SHFL.DOWN PT, R23, R11, 0x10, 0x1f ;  /* 0x0a001f000b177f89 */ /* 0x000fe800000e0000 */
[----:B------:R-:W1:Y:S02]  /*1230*/  SHFL.DOWN PT, R22, R10, 0x10, 0x1f ;  /* 0x0a001f000a167f89 */ /* 0x000e6400000e0000 */
[----:B-1----:R-:W-:-:S07]  /*1240*/  DADD R22, R22, R10 ;  /* 0x0000000016167229 */ /* 0x002fce000000000a */
[----:B------:R-:W-:Y:S04]  /*1250*/  SHFL.DOWN PT, R21, R23, 0x8, 0x1f ;  /* 0x09001f0017157f89 */ /* 0x000fe800000e0000 */
[----:B------:R-:W1:Y:S02]  /*1260*/  SHFL.DOWN PT, R20, R22, 0x8, 0x1f ;  /* 0x09001f0016147f89 */ /* 0x000e6400000e0000 */
[----:B-1----:R-:W-:-:S07]  /*1270*/  DADD R20, R22, R20 ;  /* 0x0000000016147229 */ /* 0x002fce0000000014 */
[----:B0-----:R-:W-:Y:S04]  /*1280*/  SHFL.DOWN PT, R15, R21, 0x4, 0x1f ;  /* 0x08801f00150f7f89 */ /* 0x001fe800000e0000 */
[----:B------:R-:W0:Y:S02]  /*1290*/  SHFL.DOWN PT, R14, R20, 0x4, 0x1f ;  /* 0x08801f00140e7f89 */ /* 0x000e2400000e0000 */
[----:B0-----:R-:W-:-:S07]  /*12a0*/  DADD R14, R20, R14 ;  /* 0x00000000140e7229 */ /* 0x001fce000000000e */
[----:B------:R-:W-:Y:S04]  /*12b0*/  SHFL.DOWN PT, R11, R15, 0x2, 0x1f ;  /* 0x08401f000f0b7f89 */ /* 0x000fe800000e0000 */
[----:B------:R-:W0:Y:S02]  /*12c0*/  SHFL.DOWN PT, R10, R14, 0x2, 0x1f ;  /* 0x08401f000e0a7f89 */ /* 0x000e2400000e0000 */
[----:B0-----:R-:W-:-:S07]  /*12d0*/  DADD R10, R14, R10 ;  /* 0x000000000e0a7229 */ /* 0x001fce000000000a */
[----:B------:R0:W1:Y:S04]  /*12e0*/  SHFL.DOWN PT, R15, R11, 0x1, 0x1f ;  /* 0x08201f000b0f7f89 */ /* 0x00006800000e0000 */
[----:B------:R0:W2:Y:S02]  /*12f0*/  SHFL.DOWN PT, R28, R10, 0x1, 0x1f ;  /* 0x08201f000a1c7f89 */ /* 0x0000a400000e0000 */
.L_x_72:
[----:B------:R-:W3:Y:S01]  /*1300*/  S2R R8, SR_CgaCtaId ;  /* 0x0000000000087919 */ /* 0x000ee20000008800 */
[----:B------:R-:W-:Y:S01]  /*1310*/  MOV R5, 0x400 ;  /* 0x0000040000057802 */ /* 0x000fe20000000f00 */
[----:B--2---:R-:W-:-:S04]  /*1320*/  IMAD.MOV.U32 R14, RZ, RZ, R28 ;  /* 0x000000ffff0e7224 */ /* 0x004fc800078e001c */
[----:B------:R-:W-:Y:S02]  /*1330*/  @!P0 VIADD R7, R5, 0x10 ;  /* 0x0000001005078836 */ /* 0x000fe40000000000 */
[----:B-1----:R-:W-:-:S03]  /*1340*/  DADD R14, R10, R14 ;  /* 0x000000000a0e7229 */ /* 0x002fc6000000000e */
[C---:B---3--:R-:W-:Y:S02]  /*1350*/  @!P0 LEA R7, R8.reuse, R7, 0x18 ;  /* 0x0000000708078211 */ /* 0x048fe400078ec0ff */
[----:B------:R-:W-:Y:S02]  /*1360*/  LEA R19, R8, R5, 0x18 ;  /* 0x0000000508137211 */ /* 0x000fe400078ec0ff */
[----:B------:R-:W-:-:S05]  /*1370*/  @!P0 LEA.HI R7, R2, R7, RZ, 0x13 ;  /* 0x0000000702078211 */ /* 0x000fca00078f98ff */
[----:B------:R1:W-:Y:S01]  /*1380*/  @!P0 STS.64 [R7], R14 ;  /* 0x0000000e07008388 */ /* 0x0003e20000000a00 */
[----:B0-----:R-:W0:Y:S01]  /*1390*/  SYNCS.ARRIVE.TRANS64.A1T0 R10, [R19+URZ], RZ ;  /* 0x000000ff130a79a7 */ /* 0x001e2200081000ff */
[----:B-1----:R-:W-:Y:S01]  /*13a0*/  CS2R R14, SR_GLOBALTIMERLO ;  /* 0x00000000000e7805 */ /* 0x002fe20000015200 */
[----:B0-----:R-:W0:Y:S02]  /*13b0*/  SYNCS.PHASECHK.TRANS64.TRYWAIT P0, [R19+URZ], R11 ;  /* 0x0000000b130075a7 */ /* 0x001e2400080011ff */
[----:B0-----:R-:W-:Y:S05]  /*13c0*/  @P0 BRA `(.L_x_24) ;  /* 0x0000000000680947 */ /* 0x001fea0003800000 */
[----:B------:R-:W-:-:S07]  /*13d0*/  IMAD.MOV.U32 R7, RZ, RZ, RZ ;  /* 0x000000ffff077224 */ /* 0x000fce00078e00ff */
.L_x_28:
[C---:B------:R-:W-:Y:S01]  /*13e0*/  ISETP.GT.AND P0, PT, R7.reuse, 0xf, PT ;  /* 0x0000000f0700780c */ /* 0x040fe20003f04270 */
[----:B------:R-:W-:Y:S05]  /*13f0*/  YIELD ;  /* 0x0000000000007946 */ /* 0x000fea0003800000 */
[----:B------:R-:W-:Y:S07]  /*1400*/  BSSY B0, `(.L_x_25) ;  /* 0x0000014000007945 */ /* 0x000fee0003800000 */
[----:B------:R-:W-:Y:S01]  /*1410*/  @!P0 VIADD R7, R7, 0x1 ;  /* 0x0000000107078836 */ /* 0x000fe20000000000 */
[----:B------:R-:W-:Y:S06]  /*1420*/  @!P0 BRA `(.L_x_26) ;  /* 0x0000000000448947 */ /* 0x000fec0003800000 */
[----:B------:R-:W-:-:S06]  /*1430*/  CS2R R20, SR_GLOBALTIMERLO ;  /* 0x0000000000147805 */ /* 0x000fcc0000015200 */
[----:B------:R-:W-:-:S05]  /*1440*/  IADD3 R8, P0, PT, -R14, R20, RZ ;  /* 0x000000140e087210 */ /* 0x000fca0007f1e1ff */
[----:B------:R-:W-:Y:S01]  /*1450*/  IMAD.X R20, R21, 0x1, ~R15, P0 ;  /* 0x0000000115147824 */ /* 0x000fe200000e0e0f */
[----:B------:R-:W-:-:S04]  /*1460*/  ISETP.GE.U32.AND P0, PT, R8, 0x3d0900, PT ;  /* 0x003d09000800780c */ /* 0x000fc80003f06070 */
[----:B------:R-:W-:-:S13]  /*1470*/  ISETP.GE.AND.EX P0, PT, R20, RZ, PT, P0 ;  /* 0x000000ff1400720c */ /* 0x000fda0003f06300 */
[----:B------:R-:W-:Y:S05]  /*1480*/  @!P0 BRA `(.L_x_27) ;  /* 0x0000000000088947 */ /* 0x000fea0003800000 */
[----:B------:R-:W-:Y:S05]  /*1490*/  NANOSLEEP 0xf4240 ;  /* 0x000f42400000795d */ /* 0x000fea0003800000 */
[----:B------:R-:W-:Y:S05]  /*14a0*/  BRA `(.L_x_26) ;  /* 0x0000000000247947 */ /* 0x000fea0003800000 */
.L_x_27:
[----:B------:R-:W-:-:S04]  /*14b0*/  ISETP.GE.U32.AND P0, PT, R8, 0x9c40, PT ;  /* 0x00009c400800780c */ /* 0x000fc80003f06070 */
[----:B------:R-:W-:-:S13]  /*14c0*/  ISETP.GE.AND.EX P0, PT, R20, RZ, PT, P0 ;  /* 0x000000ff1400720c */ /* 0x000fda0003f06300 */
[----:B------:R-:W-:Y:S05]  /*14d0*/  @!P0 BRA `(.L_x_26) ;  /* 0x0000000000188947 */ /* 0x000fea0003800000 */
[----:B------:R-:W-:-:S04]  /*14e0*/  SHF.R.S32.HI R5, RZ, 0x1f, R20 ;  /* 0x0000001fff057819 */ /* 0x000fc80000011414 */
[----:B------:R-:W-:-:S04]  /*14f0*/  LEA.HI R5, P0, R5, R8, RZ, 0x2 ;  /* 0x0000000805057211 */ /* 0x000fc800078110ff */
[----:B------:R-:W-:-:S04]  /*1500*/  IADD3.X R8, PT, PT, RZ, R20, RZ, P0, !PT ;  /* 0x00000014ff087210 */ /* 0x000fc800007fe4ff */
[----:B------:R-:W-:-:S04]  /*1510*/  SHF.R.U64 R5, R5, 0x2, R8 ;  /* 0x0000000205057819 */ /* 0x000fc80000001208 */
[----:B------:R-:W-:Y:S05]  /*1520*/  NANOSLEEP R5 ;  /* 0x000000050000735d */ /* 0x000fea0003800000 */
[----:B------:R-:W-:Y:S01]  /*1530*/  NOP ;  /* 0x0000000000007918 */ /* 0x000fe20000000000 */
.L_x_26:
[----:B------:R-:W-:Y:S05]  /*1540*/  BSYNC B0 ;  /* 0x0000000000007941 */ /* 0x000fea0003800000 */
.L_x_25:
[----:B------:R-:W0:Y:S02]  /*1550*/  SYNCS.PHASECHK.TRANS64.TRYWAIT P0, [R19+URZ], R11 ;  /* 0x0000000b130075a7 */ /* 0x000e2400080011ff */
[----:B0-----:R-:W-:Y:S05]  /*1560*/  @!P0 BRA `(.L_x_28) ;  /* 0xfffffffc009c8947 */ /* 0x001fea000383ffff */
.L_x_24:
[----:B------:R-:W-:Y:S01]  /*1570*/  ISETP.GT.U32.AND P0, PT, R2, 0xffff, PT ;  /* 0x0000ffff0200780c */ /* 0x000fe20003f04070 */
[----:B------:R-:W-:-:S12]  /*1580*/  BSSY B0, `(.L_x_16) ;  /* 0x0000033000007945 */ /* 0x000fd80003800000 */
[----:B------:R-:W-:Y:S05]  /*1590*/  @P0 BRA `(.L_x_29) ;  /* 0x0000000000c40947 */ /* 0x000fea0003800000 */
[----:B------:R-:W-:Y:S02]  /*15a0*/  ISETP.GE.U32.AND P0, PT, R3, R0, PT ;  /* 0x000000000300720c */ /* 0x000fe40003f06070 */
[----:B------:R-:W-:Y:S01]  /*15b0*/  CS2R R10, SRZ ;  /* 0x00000000000a7805 */ /* 0x000fe2000001ff00 */
[----:B------:R-:W-:-:S10]  /*15c0*/  UMOV UR4, 0xffffffff ;  /* 0xffffffff00047882 */ /* 0x000fd40000000000 */
[----:B------:R-:W0:Y:S01]  /*15d0*/  @!P0 S2R R5, SR_CgaCtaId ;  /* 0x0000000000058919 */ /* 0x000e220000008800 */
[----:B------:R-:W-:-:S05]  /*15e0*/  @!P0 MOV R0, 0x400 ;  /* 0x0000040000008802 */ /* 0x000fca0000000f00 */
[----:B------:R-:W-:-:S05]  /*15f0*/  @!P0 VIADD R0, R0, 0x10 ;  /* 0x0000001000008836 */ /* 0x000fca0000000000 */
[----:B0-----:R-:W-:-:S05]  /*1600*/  @!P0 LEA R0, R5, R0, 0x18 ;  /* 0x0000000005008211 */ /* 0x001fca00078ec0ff */
[----:B------:R-:W-:-:S05]  /*1610*/  @!P0 IMAD R0, R3, 0x8, R0 ;  /* 0x0000000803008824 */ /* 0x000fca00078e0200 */
[----:B------:R0:W1:Y:S01]  /*1620*/  @!P0 LDS.64 R10, [R0] ;  /* 0x00000000000a8984 */ /* 0x0000620000000a00 */
[----:B------:R-:W-:Y:S01]  /*1630*/  ISETP.NE.AND P0, PT, R3, RZ, PT ;  /* 0x000000ff0300720c */ /* 0x000fe20003f05270 */
[----:B------:R-:W-:-:S12]  /*1640*/  BRA.DIV UR4, `(.L_x_30) ;  /* 0x0000001204d87947 */ /* 0x000fd8000b800000 */
[----:B-1----:R-:W-:Y:S04]  /*1650*/  SHFL.DOWN PT, R3, R11, 0x10, 0x1f ;  /* 0x0a001f000b037f89 */ /* 0x002fe800000e0000 */
[----:B------:R-:W1:Y:S02]  /*1660*/  SHFL.DOWN PT, R2, R10, 0x10, 0x1f ;  /* 0x0a001f000a027f89 */ /* 0x000e6400000e0000 */
        /* <DEDUP_REMOVED lines=10> */
[----:B------:R1:W2:Y:S04]  /*1710*/  SHFL.DOWN PT, R3, R11, 0x1, 0x1f ;  /* 0x08201f000b037f89 */ /* 0x0002a800000e0000 */
[----:B------:R1:W3:Y:S02]  /*1720*/  SHFL.DOWN PT, R2, R10, 0x1, 0x1f ;  /* 0x08201f000a027f89 */ /* 0x0002e400000e0000 */
.L_x_84:
[----:B--23--:R-:W-:Y:S01]  /*1730*/  DADD R2, R10, R2 ;  /* 0x000000000a027229 */ /* 0x00cfe20000000002 */
[----:B------:R-:W-:Y:S10]  /*1740*/  @P0 BRA `(.L_x_29) ;  /* 0x0000000000580947 */ /* 0x000ff40003800000 */
[----:B------:R-:W1:Y:S01]  /*1750*/  MUFU.RSQ64H R27, R3 ;  /* 0x00000003001b7308 */ /* 0x000e620000001c00 */
[----:B------:R-:W-:Y:S01]  /*1760*/  VIADD R26, R3, 0xfcb00000 ;  /* 0xfcb00000031a7836 */ /* 0x000fe20000000000 */
[----:B------:R-:W-:Y:S01]  /*1770*/  BSSY.RECONVERGENT B1, `(.L_x_31) ;  /* 0x0000011000017945 */ /* 0x000fe20003800200 */
[----:B------:R-:W-:Y:S02]  /*1780*/  IMAD.MOV.U32 R14, RZ, RZ, 0x0 ;  /* 0x00000000ff0e7424 */ /* 0x000fe400078e00ff */
[----:B------:R-:W-:Y:S01]  /*1790*/  IMAD.MOV.U32 R15, RZ, RZ, 0x3fd80000 ;  /* 0x3fd80000ff0f7424 */ /* 0x000fe200078e00ff */
[----:B------:R-:W-:Y:S01]  /*17a0*/  ISETP.GE.U32.AND P0, PT, R26, 0x7ca00000, PT ;  /* 0x7ca000001a00780c */ /* 0x000fe20003f06070 */
[----:B-1----:R-:W-:-:S08]  /*17b0*/  DMUL R10, R26, R26 ;  /* 0x0000001a1a0a7228 */ /* 0x002fd00000000000 */
[----:B------:R-:W-:-:S08]  /*17c0*/  DFMA R10, R2, -R10, 1 ;  /* 0x3ff00000020a742b */ /* 0x000fd0000000080a */
[----:B------:R-:W-:Y:S02]  /*17d0*/  DFMA R14, R10, R14, 0.5 ;  /* 0x3fe000000a0e742b */ /* 0x000fe4000000000e */
[----:B------:R-:W-:-:S08]  /*17e0*/  DMUL R10, R26, R10 ;  /* 0x0000000a1a0a7228 */ /* 0x000fd00000000000 */
[----:B------:R-:W-:-:S08]  /*17f0*/  DFMA R10, R14, R10, R26 ;  /* 0x0000000a0e0a722b */ /* 0x000fd0000000001a */
[----:B------:R-:W-:Y:S02]  /*1800*/  DMUL R14, R2, R10 ;  /* 0x0000000a020e7228 */ /* 0x000fe40000000000 */
[----:B------:R-:W-:Y:S01]  /*1810*/  IADD3 R23, PT, PT, R11, -0x100000, RZ ;  /* 0xfff000000b177810 */ /* 0x000fe20007ffe0ff */
[----:B------:R-:W-:-:S05]  /*1820*/  IMAD.MOV.U32 R22, RZ, RZ, R10 ;  /* 0x000000ffff167224 */ /* 0x000fca00078e000a */
[----:B------:R-:W-:-:S08]  /*1830*/  DFMA R20, R14, -R14, R2 ;  /* 0x8000000e0e14722b */ /* 0x000fd00000000002 */
[----:B------:R-:W-:Y:S01]  /*1840*/  DFMA R24, R20, R22, R14 ;  /* 0x000000161418722b */ /* 0x000fe2000000000e */
[----:B------:R-:W-:Y:S10]  /*1850*/  @!P0 BRA `(.L_x_32) ;  /* 0x0000000000088947 */ /* 0x000ff40003800000 */
[----:B0-----:R-:W-:-:S07]  /*1860*/  MOV R0, 0x1880 ;  /* 0x0000188000007802 */ /* 0x001fce0000000f00 */
[----:B------:R-:W-:Y:S05]  /*1870*/  CALL.REL.NOINC `($__internal_1_$__cuda_sm20_dsqrt_rn_f64_mediumpath_v1) ;  /* 0x0000001c001c7944 */ /* 0x000fea0003c00000 */
.L_x_32:
[----:B------:R-:W-:Y:S05]  /*1880*/  BSYNC.RECONVERGENT B1 ;  /* 0x0000000000017941 */ /* 0x000fea0003800200 */
.L_x_31:
[----:B------:R-:W1:Y:S02]  /*1890*/  LDC.64 R2, c[0x0][0x390] ;  /* 0x0000e400ff027b82 */ /* 0x000e640000000a00 */
[----:B-1----:R2:W-:Y:S02]  /*18a0*/  STG.E.64 desc[UR12][R2.64], R24 ;  /* 0x0000001802007986 */ /* 0x0025e4000c101b0c */
.L_x_29:
[----:B------:R-:W-:Y:S05]  /*18b0*/  BSYNC B0 ;  /* 0x0000000000007941 */ /* 0x000fea0003800000 */
.L_x_16:
[----:B------:R-:W-:-:S04]  /*18c0*/  ISETP.NE.U32.AND P0, PT, R16, RZ, PT ;  /* 0x000000ff1000720c */ /* 0x000fc80003f05070 */
[----:B------:R-:W-:-:S13]  /*18d0*/  ISETP.NE.AND.EX P0, PT, RZ, UR5, PT, P0 ;  /* 0x00000005ff007c0c */ /* 0x000fda000bf05300 */
[----:B------:R-:W-:Y:S05]  /*18e0*/  @P0 BRA `(.L_x_33) ;  /* 0x0000000000040947 */ /* 0x000fea0003800000 */
[----:B------:R-:W-:Y:S05]  /*18f0*/  BPT.TRAP 0x1 ;  /* 0x000000040000795c */ /* 0x000fea0000300000 */
.L_x_33:
[----:B------:R-:W-:Y:S01]  /*1900*/  UMOV UR4, 0xffffffff ;  /* 0xffffffff00047882 */ /* 0x000fe20000000000 */
[----:B------:R-:W-:Y:S02]  /*1910*/  ISETP.NE.AND P0, PT, R17, RZ, PT ;  /* 0x000000ff1100720c */ /* 0x000fe40003f05270 */
[----:B------:R-:W-:Y:S11]  /*1920*/  BRA.DIV UR4, `(.L_x_34) ;  /* 0x00000016042c7947 */ /* 0x000ff6000b800000 */
[----:B------:R-:W-:Y:S06]  /*1930*/  BAR.SYNC.DEFER_BLOCKING 0x0 ;  /* 0x0000000000007b1d */ /* 0x000fec0000010000 */
.L_x_87:
[----:B------:R-:W-:Y:S04]  /*1940*/  BSSY B0, `(.L_x_35) ;  /* 0x0000020000007945 */ /* 0x000fe80003800000 */
[----:B------:R-:W-:Y:S05]  /*1950*/  @P0 BRA `(.L_x_36) ;  /* 0x0000000000780947 */ /* 0x000fea0003800000 */
[----:B------:R-:W3:Y:S01]  /*1960*/  S2R R5, SR_LANEID ;  /* 0x0000000000057919 */ /* 0x000ee20000000000 */
[----:B0-----:R-:W0:Y:S01]  /*1970*/  LDC R0, c[0x0][0x378] ;  /* 0x0000de00ff007b82 */ /* 0x001e220000000800 */
[----:B------:R-:W-:Y:S01]  /*1980*/  VOTEU.ANY UR4, UPT, PT ;  /* 0x0000000000047886 */ /* 0x000fe200038e0100 */
[----:B--2---:R-:W-:Y:S01]  /*1990*/  IMAD.MOV R3, RZ, RZ, -R6 ;  /* 0x000000ffff037224 */ /* 0x004fe200078e0a06 */
[----:B------:R-:W3:Y:S01]  /*19a0*/  FLO.U32 R2, UR4 ;  /* 0x0000000400027d00 */ /* 0x000ee200080e0000 */
[----:B------:R-:W-:Y:S01]  /*19b0*/  VIADD R9, R9, UR8 ;  /* 0x0000000809097c36 */ /* 0x000fe20008000000 */
[----:B------:R-:W-:Y:S01]  /*19c0*/  UPOPC UR6, UR4 ;  /* 0x00000004000672bf */ /* 0x000fe20008000000 */
[----:B------:R-:W-:Y:S02]  /*19d0*/  IMAD R3, R3, UR10, RZ ;  /* 0x0000000a03037c24 */ /* 0x000fe4000f8e02ff */
[----:B------:R-:W-:-:S05]  /*19e0*/  IMAD R8, RZ, RZ, -UR9 ;  /* 0x80000009ff087e24 */ /* 0x000fca000f8e02ff */
[----:B------:R-:W-:Y:S01]  /*19f0*/  ISETP.NE.AND P1, PT, R9, R8, PT ;  /* 0x000000080900720c */ /* 0x000fe20003f25270 */
[----:B0-----:R-:W-:-:S05]  /*1a00*/  IMAD R0, R0, R3, -0x7fffffff ;  /* 0x8000000100007424 */ /* 0x001fca00078e0203 */
[----:B------:R-:W-:Y:S02]  /*1a10*/  SEL R0, R0, 0x1, !P1 ;  /* 0x0000000100007807 */ /* 0x000fe40004800000 */
[----:B---3--:R-:W-:-:S03]  /*1a20*/  ISETP.EQ.U32.AND P0, PT, R2, R5, PT ;  /* 0x000000050200720c */ /* 0x008fc60003f02070 */
        /* <DEDUP_REMOVED lines=11> */
.L_x_37:
[----:B------:R-:W2:Y:S04]  /*1ae0*/  LD.E.STRONG.GPU R3, desc[UR12][R12.64+0x4] ;  /* 0x0000040c0c037980 */ /* 0x000ea8000c10f900 */
[----:B--2---:R-:W-:Y:S01]  /*1af0*/  CCTL.IVALL ;  /* 0x00000000ff00798f */ /* 0x004fe20002000000 */
[----:B------:R-:W-:Y:S05]  /*1b00*/  YIELD ;  /* 0x0000000000007946 */ /* 0x000fea0003800000 */
[----:B------:R-:W-:-:S04]  /*1b10*/  LOP3.LUT R3, R3, R0, RZ, 0x3c, !PT ;  /* 0x0000000003037212 */ /* 0x000fc800078e3cff */
[----:B------:R-:W-:-:S13]  /*1b20*/  ISETP.GT.AND P0, PT, R3, -0x1, PT ;  /* 0xffffffff0300780c */ /* 0x000fda0003f04270 */
[----:B------:R-:W-:Y:S05]  /*1b30*/  @P0 BRA `(.L_x_37) ;  /* 0xfffffffc00e80947 */ /* 0x000fea000383ffff */
.L_x_36:
[----:B------:R-:W-:Y:S05]  /*1b40*/  BSYNC B0 ;  /* 0x0000000000007941 */ /* 0x000fea0003800000 */
.L_x_35:
[----:B------:R-:W3:Y:S02]  /*1b50*/  LDCU UR4, c[0x0][0x398] ;  /* 0x00007300ff0477ac */ /* 0x000ee40008000800 */
[----:B---3--:R-:W-:Y:S01]  /*1b60*/  ISETP.GE.AND P0, PT, R18, UR4, PT ;  /* 0x0000000412007c0c */ /* 0x008fe2000bf06270 */
[----:B------:R-:W-:-:S03]  /*1b70*/  UMOV UR4, 0xffffffff ;  /* 0xffffffff00047882 */ /* 0x000fc60000000000 */
[----:B------:R-:W-:Y:S09]  /*1b80*/  BRA.DIV UR4, `(.L_x_38) ;  /* 0x0000001204c07947 */ /* 0x000ff2000b800000 */
[----:B------:R-:W-:Y:S06]  /*1b90*/  BAR.SYNC.DEFER_BLOCKING 0x0 ;  /* 0x0000000000007b1d */ /* 0x000fec0000010000 */
.L_x_90:
[----:B------:R-:W-:Y:S05]  /*1ba0*/  @P0 EXIT ;  /* 0x000000000000094d */ /* 0x000fea0003800000 */
[----:B--2---:R-:W2:Y:S02]  /*1bb0*/  LDC.64 R2, c[0x0][0x390] ;  /* 0x0000e400ff027b82 */ /* 0x004ea40000000a00 */
[----:B--2---:R-:W5:Y:S01]  /*1bc0*/  LDG.E.64 R2, desc[UR12][R2.64] ;  /* 0x0000000c02027981 */ /* 0x004f62000c1e1b00 */
[----:B------:R-:W2:Y:S02]  /*1bd0*/  LDCU UR4, c[0x0][0x378] ;  /* 0x00006f00ff0477ac */ /* 0x000ea40008000800 */
[----:B--2---:R-:W-:-:S06]  /*1be0*/  UIMAD UR4, UR10, UR4, URZ ;  /* 0x000000040a0472a4 */ /* 0x004fcc000f8e02ff */
[----:B------:R-:W-:-:S04]  /*1bf0*/  IMAD R5, R6, UR4, RZ ;  /* 0x0000000406057c24 */ /* 0x000fc8000f8e02ff */
[----:B------:R-:W-:-:S07]  /*1c00*/  IMAD R5, R5, R4, RZ ;  /* 0x0000000405057224 */ /* 0x000fce00078e02ff */
.L_x_43:
[----:B------:R-:W0:Y:S01]  /*1c10*/  LDCU.64 UR14, c[0x0][0x380] ;  /* 0x00007000ff0e77ac */ /* 0x000e220008000a00 */
[--C-:B------:R-:W-:Y:S02]  /*1c20*/  SHF.R.S64 R12, RZ, 0x1e, R18.reuse ;  /* 0x0000001eff0c7819 */ /* 0x100fe40000001012 */
[----:B------:R-:W-:Y:S02]  /*1c30*/  SHF.R.S32.HI R4, RZ, 0x1e, R18 ;  /* 0x0000001eff047819 */ /* 0x000fe40000011412 */
[----:B0-----:R-:W-:-:S04]  /*1c40*/  IADD3 R14, P0, PT, R12, UR14, RZ ;  /* 0x0000000e0c0e7c10 */ /* 0x001fc8000ff1e0ff */
[----:B------:R-:W-:-:S05]  /*1c50*/  IADD3.X R15, PT, PT, R4, UR15, RZ, P0, !PT ;  /* 0x0000000f040f7c10 */ /* 0x000fca00087fe4ff */
[----:B------:R-:W2:Y:S01]  /*1c60*/  LDG.E R0, desc[UR12][R14.64] ;  /* 0x0000000c0e007981 */ /* 0x000ea2000c1e1900 */
[----:B-----5:R-:W0:Y:S01]  /*1c70*/  MUFU.RCP64H R7, R3 ;  /* 0x0000000300077308 */ /* 0x020e220000001800 */
[----:B------:R-:W-:Y:S01]  /*1c80*/  IMAD.MOV.U32 R6, RZ, RZ, 0x1 ;  /* 0x00000001ff067424 */ /* 0x000fe200078e00ff */
[----:B------:R-:W-:Y:S05]  /*1c90*/  BSSY.RECONVERGENT B0, `(.L_x_39) ;  /* 0x0000016000007945 */ /* 0x000fea0003800200 */
[----:B0-----:R-:W-:-:S08]  /*1ca0*/  DFMA R8, -R2, R6, 1 ;  /* 0x3ff000000208742b */ /* 0x001fd00000000106 */
[----:B------:R-:W-:-:S08]  /*1cb0*/  DFMA R8, R8, R8, R8 ;  /* 0x000000080808722b */ /* 0x000fd00000000008 */
[----:B------:R-:W-:-:S08]  /*1cc0*/  DFMA R6, R6, R8, R6 ;  /* 0x000000080606722b */ /* 0x000fd00000000006 */
[----:B-1----:R-:W-:-:S08]  /*1cd0*/  DFMA R10, -R2, R6, 1 ;  /* 0x3ff00000020a742b */ /* 0x002fd00000000106 */
[----:B------:R-:W-:Y:S01]  /*1ce0*/  DFMA R6, R6, R10, R6 ;  /* 0x0000000a0606722b */ /* 0x000fe20000000006 */
[----:B--2---:R-:W0:Y:S07]  /*1cf0*/  F2F.F64.F32 R8, R0 ;  /* 0x0000000000087310 */ /* 0x004e2e0000201800 */
[----:B0-----:R-:W-:Y:S01]  /*1d00*/  DMUL R10, R8, R6 ;  /* 0x00000006080a7228 */ /* 0x001fe20000000000 */
[----:B------:R-:W-:-:S07]  /*1d10*/  FSETP.GEU.AND P1, PT, |R9|, 6.5827683646048100446e-37, PT ;  /* 0x036000000900780b */ /* 0x000fce0003f2e200 */
[----:B------:R-:W-:-:S08]  /*1d20*/  DFMA R16, -R2, R10, R8 ;  /* 0x0000000a0210722b */ /* 0x000fd00000000108 */
[----:B------:R-:W-:-:S10]  /*1d30*/  DFMA R6, R6, R16, R10 ;  /* 0x000000100606722b */ /* 0x000fd4000000000a */
[----:B------:R-:W-:-:S05]  /*1d40*/  FFMA R10, RZ, R3, R7 ;  /* 0x00000003ff0a7223 */ /* 0x000fca0000000007 */
[----:B------:R-:W-:-:S13]  /*1d50*/  FSETP.GT.AND P0, PT, |R10|, 1.469367938527859385e-39, PT ;  /* 0x001000000a00780b */ /* 0x000fda0003f04200 */
[----:B------:R-:W-:Y:S05]  /*1d60*/  @P0 BRA P1, `(.L_x_40) ;  /* 0x0000000000200947 */ /* 0x000fea0000800000 */
[----:B------:R-:W-:Y:S01]  /*1d70*/  MOV R6, R8 ;  /* 0x0000000800067202 */ /* 0x000fe20000000f00 */
[----:B------:R-:W-:Y:S01]  /*1d80*/  IMAD.MOV.U32 R7, RZ, RZ, R9 ;  /* 0x000000ffff077224 */ /* 0x000fe200078e0009 */
[----:B------:R-:W-:Y:S01]  /*1d90*/  MOV R0, 0x1dd0 ;  /* 0x00001dd000007802 */ /* 0x000fe20000000f00 */
[----:B------:R-:W-:Y:S02]  /*1da0*/  IMAD.MOV.U32 R8, RZ, RZ, R2 ;  /* 0x000000ffff087224 */ /* 0x000fe400078e0002 */
[----:B------:R-:W-:-:S07]  /*1db0*/  IMAD.MOV.U32 R9, RZ, RZ, R3 ;  /* 0x000000ffff097224 */ /* 0x000fce00078e0003 */
[----:B------:R-:W-:Y:S05]  /*1dc0*/  CALL.REL.NOINC `($__internal_0_$__cuda_sm20_div_rn_f64_full) ;  /* 0x00000010005c7944 */ /* 0x000fea0003c00000 */
[----:B------:R-:W-:Y:S02]  /*1dd0*/  IMAD.MOV.U32 R6, RZ, RZ, R20 ;  /* 0x000000ffff067224 */ /* 0x000fe400078e0014 */
[----:B------:R-:W-:-:S07]  /*1de0*/  IMAD.MOV.U32 R7, RZ, RZ, R21 ;  /* 0x000000ffff077224 */ /* 0x000fce00078e0015 */
.L_x_40:
[----:B------:R-:W-:Y:S05]  /*1df0*/  BSYNC.RECONVERGENT B0 ;  /* 0x0000000000007941 */ /* 0x000fea0003800200 */
.L_x_39:
[----:B------:R-:W0:Y:S01]  /*1e00*/  LDCU.64 UR14, c[0x0][0x388] ;  /* 0x00007100ff0e77ac */ /* 0x000e220008000a00 */
[----:B------:R-:W1:Y:S02]  /*1e10*/  F2F.F32.F64 R19, R6 ;  /* 0x0000000600137310 */ /* 0x000e640000301000 */
[----:B-1----:R1:W-:Y:S01]  /*1e20*/  STG.E desc[UR12][R14.64], R19 ;  /* 0x000000130e007986 */ /* 0x0023e2000c10190c */
[----:B0-----:R-:W-:-:S04]  /*1e30*/  IADD3 R12, P0, PT, R12, UR14, RZ ;  /* 0x0000000e0c0c7c10 */ /* 0x001fc8000ff1e0ff */
[----:B------:R-:W-:-:S05]  /*1e40*/  IADD3.X R13, PT, PT, R4, UR15, RZ, P0, !PT ;  /* 0x0000000f040d7c10 */ /* 0x000fca00087fe4ff */
[----:B------:R-:W2:Y:S01]  /*1e50*/  LDG.E R0, desc[UR12][R12.64] ;  /* 0x0000000c0c007981 */ /* 0x000ea2000c1e1900 */
[----:B------:R-:W0:Y:S01]  /*1e60*/  MUFU.RCP64H R9, R3 ;  /* 0x0000000300097308 */ /* 0x000e220000001800 */
[----:B------:R-:W-:Y:S01]  /*1e70*/  MOV R8, 0x1 ;  /* 0x0000000100087802 */ /* 0x000fe20000000f00 */
[----:B------:R-:W-:Y:S05]  /*1e80*/  BSSY.RECONVERGENT B0, `(.L_x_41) ;  /* 0x0000016000007945 */ /* 0x000fea0003800200 */
[----:B0-----:R-:W-:-:S08]  /*1e90*/  DFMA R10, -R2, R8, 1 ;  /* 0x3ff00000020a742b */ /* 0x001fd00000000108 */
[----:B------:R-:W-:-:S08]  /*1ea0*/  DFMA R10, R10, R10, R10 ;  /* 0x0000000a0a0a722b */ /* 0x000fd0000000000a */
[----:B------:R-:W-:-:S08]  /*1eb0*/  DFMA R8, R8, R10, R8 ;  /* 0x0000000a0808722b */ /* 0x000fd00000000008 */
[----:B------:R-:W-:-:S08]  /*1ec0*/  DFMA R16, -R2, R8, 1 ;  /* 0x3ff000000210742b */ /* 0x000fd00000000108 */
        /* <DEDUP_REMOVED lines=8> */
[----:B-1----:R-:W-:Y:S05]  /*1f50*/  @P0 BRA P1, `(.L_x_42) ;  /* 0x0000000000200947 */ /* 0x002fea0000800000 */
[----:B------:R-:W-:Y:S01]  /*1f60*/  IMAD.MOV.U32 R6, RZ, RZ, R10 ;  /* 0x000000ffff067224 */ /* 0x000fe200078e000a */
[----:B------:R-:W-:Y:S01]  /*1f70*/  MOV R0, 0x1fc0 ;  /* 0x00001fc000007802 */ /* 0x000fe20000000f00 */
[----:B------:R-:W-:Y:S02]  /*1f80*/  IMAD.MOV.U32 R7, RZ, RZ, R11 ;  /* 0x000000ffff077224 */ /* 0x000fe400078e000b */
[----:B------:R-:W-:Y:S02]  /*1f90*/  IMAD.MOV.U32 R8, RZ, RZ, R2 ;  /* 0x000000ffff087224 */ /* 0x000fe400078e0002 */
[----:B------:R-:W-:-:S07]  /*1fa0*/  IMAD.MOV.U32 R9, RZ, RZ, R3 ;  /* 0x000000ffff097224 */ /* 0x000fce00078e0003 */
[----:B------:R-:W-:Y:S05]  /*1fb0*/  CALL.REL.NOINC `($__internal_0_$__cuda_sm20_div_rn_f64_full) ;  /* 0x0000000c00e07944 */ /* 0x000fea0003c00000 */
[----:B------:R-:W-:Y:S01]  /*1fc0*/  IMAD.MOV.U32 R6, RZ, RZ, R20 ;  /* 0x000000ffff067224 */ /* 0x000fe200078e0014 */
[----:B------:R-:W-:-:S07]  /*1fd0*/  MOV R7, R21 ;  /* 0x0000001500077202 */ /* 0x000fce0000000f00 */
.L_x_42:
[----:B------:R-:W-:Y:S05]  /*1fe0*/  BSYNC.RECONVERGENT B0 ;  /* 0x0000000000007941 */ /* 0x000fea0003800200 */
.L_x_41:
[----:B------:R-:W0:Y:S01]  /*1ff0*/  F2F.F32.F64 R7, R6 ;  /* 0x0000000600077310 */ /* 0x000e220000301000 */
[----:B------:R-:W1:Y:S01]  /*2000*/  LDCU UR4, c[0x0][0x398] ;  /* 0x00007300ff0477ac */ /* 0x000e620008000800 */
[----:B------:R-:W-:Y:S01]  /*2010*/  IMAD.IADD R18, R18, 0x1, R5 ;  /* 0x0000000112127824 */ /* 0x000fe200078e0205 */
[----:B0-----:R2:W-:Y:S04]  /*2020*/  STG.E desc[UR12][R12.64], R7 ;  /* 0x000000070c007986 */ /* 0x0015e8000c10190c */
[----:B-1----:R-:W-:-:S13]  /*2030*/  ISETP.GE.AND P0, PT, R18, UR4, PT ;  /* 0x0000000412007c0c */ /* 0x002fda000bf06270 */
[----:B--2---:R-:W-:Y:S05]  /*2040*/  @!P0 BRA `(.L_x_43) ;  /* 0xfffffff800f08947 */ /* 0x004fea000383ffff */
[----:B------:R-:W-:Y:S05]  /*2050*/  EXIT ;  /* 0x000000000000794d */ /* 0x000fea0003800000 */
.L_x_9:
[----:B-1----:R-:W-:Y:S02]  /*2060*/  IMAD.MOV.U32 R24, RZ, RZ, R15 ;  /* 0x000000ffff187224 */ /* 0x002fe400078e000f */
[----:B------:R-:W-:Y:S02]  /*2070*/  IMAD.MOV.U32 R25, RZ, RZ, 0x10 ;  /* 0x00000010ff197424 */ /* 0x000fe400078e00ff */
[----:B------:R-:W-:Y:S02]  /*2080*/  IMAD.MOV.U32 R26, RZ, RZ, 0x1f ;  /* 0x0000001fff1a7424 */ /* 0x000fe400078e00ff */
[----:B------:R-:W-:-:S07]  /*2090*/  IMAD.MOV.U32 R27, RZ, RZ, -0x1 ;  /* 0xffffffffff1b7424 */ /* 0x000fce00078e00ff */
[----:B0-----:R-:W-:Y:S05]  /*20a0*/  WARPSYNC.COLLECTIVE R27, `(.L_x_44) ;  /* 0x000000001b087348 */ /* 0x001fea0003c00000 */
[----:B------:R1:W2:Y:S02]  /*20b0*/  SHFL.DOWN P1, R28, R24, R25, R26 ;  /* 0x08000019181c7389 */ /* 0x0002a4000002001a */
[----:B012---:R-:W-:Y:S05]  /*20c0*/  ENDCOLLECTIVE ;  /* 0x000000000000791b */ /* 0x007fea0003800000 */
.L_x_44:
[----:B------:R-:W-:Y:S01]  /*20d0*/  IMAD.MOV.U32 R24, RZ, RZ, R14 ;  /* 0x000000ffff187224 */ /* 0x000fe200078e000e */
[----:B------:R-:W-:-:S07]  /*20e0*/  MOV R17, R28 ;  /* 0x0000001c00117202 */ /* 0x000fce0000000f00 */
[----:B------:R-:W-:Y:S05]  /*20f0*/  WARPSYNC.COLLECTIVE R27, `(.L_x_45) ;  /* 0x000000001b087348 */ /* 0x000fea0003c00000 */
[----:B------:R0:W1:Y:S02]  /*2100*/  SHFL.DOWN P1, R28, R24, R25, R26 ;  /* 0x08000019181c7389 */ /* 0x000064000002001a */
[----:B01----:R-:W-:Y:S05]  /*2110*/  ENDCOLLECTIVE ;  /* 0x000000000000791b */ /* 0x003fea0003800000 */
.L_x_45:
[----:B------:R-:W-:Y:S02]  /*2120*/  IMAD.MOV.U32 R25, RZ, RZ, 0x8 ;  /* 0x00000008ff197424 */ /* 0x000fe400078e00ff */
[----:B------:R-:W-:-:S06]  /*2130*/  IMAD.MOV.U32 R16, RZ, RZ, R28 ;  /* 0x000000ffff107224 */ /* 0x000fcc00078e001c */
[----:B------:R-:W-:-:S10]  /*2140*/  DADD R16, R16, R14 ;  /* 0x0000000010107229 */ /* 0x000fd4000000000e */
[----:B------:R-:W-:-:S07]  /*2150*/  IMAD.MOV.U32 R24, RZ, RZ, R17 ;  /* 0x000000ffff187224 */ /* 0x000fce00078e0011 */
[----:B------:R-:W-:Y:S05]  /*2160*/  WARPSYNC.COLLECTIVE R27, `(.L_x_46) ;  /* 0x000000001b087348 */ /* 0x000fea0003c00000 */
[----:B------:R0:W1:Y:S02]  /*2170*/  SHFL.DOWN P1, R28, R24, R25, R26 ;  /* 0x08000019181c7389 */ /* 0x000064000002001a */
[----:B01----:R-:W-:Y:S05]  /*2180*/  ENDCOLLECTIVE ;  /* 0x000000000000791b */ /* 0x003fea0003800000 */
.L_x_46:
[----:B------:R-:W-:Y:S01]  /*2190*/  MOV R24, R16 ;  /* 0x0000001000187202 */ /* 0x000fe20000000f00 */
[----:B------:R-:W-:-:S07]  /*21a0*/  IMAD.MOV.U32 R21, RZ, RZ, R28 ;  /* 0x000000ffff157224 */ /* 0x000fce00078e001c */
[----:B------:R-:W-:Y:S05]  /*21b0*/  WARPSYNC.COLLECTIVE R27, `(.L_x_47) ;  /* 0x000000001b087348 */ /* 0x000fea0003c00000 */
[----:B------:R0:W1:Y:S02]  /*21c0*/  SHFL.DOWN P1, R28, R24, R25, R26 ;  /* 0x08000019181c7389 */ /* 0x000064000002001a */
[----:B01----:R-:W-:Y:S05]  /*21d0*/  ENDCOLLECTIVE ;  /* 0x000000000000791b */ /* 0x003fea0003800000 */
.L_x_47:
[----:B------:R-:W-:Y:S02]  /*21e0*/  IMAD.MOV.U32 R25, RZ, RZ, 0x4 ;  /* 0x00000004ff197424 */ /* 0x000fe400078e00ff */
[----:B------:R-:W-:-:S06]  /*21f0*/  IMAD.MOV.U32 R20, RZ, RZ, R28 ;  /* 0x000000ffff147224 */ /* 0x000fcc00078e001c */
[----:B------:R-:W-:-:S10]  /*2200*/  DADD R20, R16, R20 ;  /* 0x0000000010147229 */ /* 0x000fd40000000014 */
[----:B------:R-:W-:-:S07]  /*2210*/  IMAD.MOV.U32 R24, RZ, RZ, R21 ;  /* 0x000000ffff187224 */ /* 0x000fce00078e0015 */
[----:B------:R-:W-:Y:S05]  /*2220*/  WARPSYNC.COLLECTIVE R27, `(.L_x_48) ;  /* 0x000000001b087348 */ /* 0x000fea0003c00000 */
[----:B------:R0:W1:Y:S02]  /*2230*/  SHFL.DOWN P1, R28, R24, R25, R26 ;  /* 0x08000019181c7389 */ /* 0x000064000002001a */
[----:B01----:R-:W-:Y:S05]  /*2240*/  ENDCOLLECTIVE ;  /* 0x000000000000791b */ /* 0x003fea0003800000 */
.L_x_48:
[----:B------:R-:W-:Y:S02]  /*2250*/  IMAD.MOV.U32 R24, RZ, RZ, R20 ;  /* 0x000000ffff187224 */ /* 0x000fe400078e0014 */
[----:B------:R-:W-:-:S07]  /*2260*/  IMAD.MOV.U32 R23, RZ, RZ, R28 ;  /* 0x000000ffff177224 */ /* 0x000fce00078e001c */
[----:B------:R-:W-:Y:S05]  /*2270*/  WARPSYNC.COLLECTIVE R27, `(.L_x_49) ;  /* 0x000000001b087348 */ /* 0x000fea0003c00000 */
[----:B------:R0:W1:Y:S02]  /*2280*/  SHFL.DOWN P1, R28, R24, R25, R26 ;  /* 0x08000019181c7389 */ /* 0x000064000002001a */
[----:B01----:R-:W-:Y:S05]  /*2290*/  ENDCOLLECTIVE ;  /* 0x000000000000791b */ /* 0x003fea0003800000 */
.L_x_49:
[----:B------:R-:W-:Y:S01]  /*22a0*/  IMAD.MOV.U32 R25, RZ, RZ, 0x2 ;  /* 0x00000002ff197424 */ /* 0x000fe200078e00ff */
[----:B------:R-:W-:-:S06]  /*22b0*/  MOV R22, R28 ;  /* 0x0000001c00167202 */ /* 0x000fcc0000000f00 */
[----:B------:R-:W-:-:S10]  /*22c0*/  DADD R22, R20, R22 ;  /* 0x0000000014167229 */ /* 0x000fd40000000016 */
[----:B------:R-:W-:-:S07]  /*22d0*/  IMAD.MOV.U32 R24, RZ, RZ, R23 ;  /* 0x000000ffff187224 */ /* 0x000fce00078e0017 */
[----:B------:R-:W-:Y:S05]  /*22e0*/  WARPSYNC.COLLECTIVE R27, `(.L_x_50) ;  /* 0x000000001b087348 */ /* 0x000fea0003c00000 */
[----:B------:R0:W1:Y:S02]  /*22f0*/  SHFL.DOWN P1, R28, R24, R25, R26 ;  /* 0x08000019181c7389 */ /* 0x000064000002001a */
[----:B01----:R-:W-:Y:S05]  /*2300*/  ENDCOLLECTIVE ;  /* 0x000000000000791b */ /* 0x003fea0003800000 */
.L_x_50:
[----:B------:R-:W-:Y:S02]  /*2310*/  IMAD.MOV.U32 R24, RZ, RZ, R22 ;  /* 0x000000ffff187224 */ /* 0x000fe400078e0016 */
[----:B------:R-:W-:-:S07]  /*2320*/  IMAD.MOV.U32 R15, RZ, RZ, R28 ;  /* 0x000000ffff0f7224 */ /* 0x000fce00078e001c */
[----:B------:R-:W-:Y:S05]  /*2330*/  WARPSYNC.COLLECTIVE R27, `(.L_x_51) ;  /* 0x000000001b087348 */ /* 0x000fea0003c00000 */
[----:B------:R0:W1:Y:S02]  /*2340*/  SHFL.DOWN P1, R28, R24, R25, R26 ;  /* 0x08000019181c7389 */ /* 0x000064000002001a */
[----:B01----:R-:W-:Y:S05]  /*2350*/  ENDCOLLECTIVE ;  /* 0x000000000000791b */ /* 0x003fea0003800000 */
.L_x_51:
[----:B------:R-:W-:Y:S02]  /*2360*/  IMAD.MOV.U32 R25, RZ, RZ, 0x1 ;  /* 0x00000001ff197424 */ /* 0x000fe400078e00ff */
[----:B------:R-:W-:-:S06]  /*2370*/  IMAD.MOV.U32 R14, RZ, RZ, R28 ;  /* 0x000000ffff0e7224 */ /* 0x000fcc00078e001c */
[----:B------:R-:W-:-:S10]  /*2380*/  DADD R14, R22, R14 ;  /* 0x00000000160e7229 */ /* 0x000fd4000000000e */
[----:B------:R-:W-:-:S07]  /*2390*/  MOV R24, R15 ;  /* 0x0000000f00187202 */ /* 0x000fce0000000f00 */
[----:B------:R-:W-:Y:S05]  /*23a0*/  WARPSYNC.COLLECTIVE R27, `(.L_x_52) ;  /* 0x000000001b087348 */ /* 0x000fea0003c00000 */
[----:B------:R0:W1:Y:S02]  /*23b0*/  SHFL.DOWN P1, R28, R24, R25, R26 ;  /* 0x08000019181c7389 */ /* 0x000064000002001a */
[----:B01----:R-:W-:Y:S05]  /*23c0*/  ENDCOLLECTIVE ;  /* 0x000000000000791b */ /* 0x003fea0003800000 */
.L_x_52:
[----:B------:R-:W-:Y:S02]  /*23d0*/  IMAD.MOV.U32 R24, RZ, RZ, R14 ;  /* 0x000000ffff187224 */ /* 0x000fe400078e000e */
[----:B------:R-:W-:-:S07]  /*23e0*/  IMAD.MOV.U32 R21, RZ, RZ, R28 ;  /* 0x000000ffff157224 */ /* 0x000fce00078e001c */
[----:B------:R-:W-:Y:S05]  /*23f0*/  WARPSYNC.COLLECTIVE R27, `(.L_x_53) ;  /* 0x000000001b087348 */ /* 0x000fea0003c00000 */
[----:B------:R0:W1:Y:S02]  /*2400*/  SHFL.DOWN P1, R28, R24, R25, R26 ;  /* 0x08000019181c7389 */ /* 0x000064000002001a */
[----:B01----:R-:W-:Y:S05]  /*2410*/  ENDCOLLECTIVE ;  /* 0x000000000000791b */ /* 0x003fea0003800000 */
.L_x_53:
[----:B------:R-:W-:Y:S05]  /*2420*/  BRA `(.L_x_54) ;  /* 0xffffffe4004c7947 */ /* 0x000fea000383ffff */
.L_x_11:
[----:B------:R-:W-:Y:S01]  /*2430*/  BSSY B0, `(.L_x_55) ;  /* 0x0000009000007945 */ /* 0x000fe20003800000 */
[----:B0-----:R-:W-:Y:S01]  /*2440*/  CS2R R14, SRZ ;  /* 0x00000000000e7805 */ /* 0x001fe2000001ff00 */
[----:B------:R-:W-:-:S07]  /*2450*/  IMAD.MOV.U32 R27, RZ, RZ, -0x1 ;  /* 0xffffffffff1b7424 */ /* 0x000fce00078e00ff */
[----:B------:R-:W-:Y:S05]  /*2460*/  WARPSYNC.COLLECTIVE.ALL `(.L_x_56) ;  /* 0x0000000000147948 */ /* 0x000fea0003c00000 */
[----:B------:R-:W-:-:S04]  /*2470*/  SHF.L.U32 R15, R15, 0x10, RZ ;  /* 0x000000100f0f7819 */ /* 0x000fc800000006ff */
[----:B------:R-:W-:-:S05]  /*2480*/  LOP3.LUT R15, R15, 0xf, R14, 0xf8, !PT ;  /* 0x0000000f0f0f7812 */ /* 0x000fca00078ef80e */
[----:B------:R0:W-:Y:S02]  /*2490*/  BAR.SYNC.DEFER_BLOCKING R15, R15 ;  /* 0x0000000f0000731d */ /* 0x0001e40000010000 */
[----:B0-----:R-:W-:-:S04]  /*24a0*/  SHF.R.U32 R15, R15, 0x10, RZ ;  /* 0x000000100f0f7819 */ /* 0x001fc800000016ff */
[----:B------:R-:W-:Y:S05]  /*24b0*/  ENDCOLLECTIVE ;  /* 0x000000000000791b */ /* 0x000fea0003800000 */
.L_x_56:
[----:B------:R-:W-:Y:S05]  /*24c0*/  BSYNC B0 ;  /* 0x0000000000007941 */ /* 0x000fea0003800000 */
.L_x_55:
[----:B------:R-:W-:Y:S05]  /*24d0*/  BRA `(.L_x_57) ;  /* 0xffffffe400647947 */ /* 0x000fea000383ffff */
.L_x_15:
        /* <DEDUP_REMOVED lines=9> */
.L_x_59:
[----:B------:R-:W-:Y:S05]  /*2570*/  BSYNC B0 ;  /* 0x0000000000007941 */ /* 0x000fea0003800000 */
.L_x_58:
[----:B------:R-:W-:Y:S05]  /*2580*/  BRA `(.L_x_60) ;  /* 0xffffffe400d07947 */ /* 0x000fea000383ffff */
.L_x_23:
[----:B------:R-:W-:Y:S01]  /*2590*/  BSSY B0, `(.L_x_61) ;  /* 0x0000008000007945 */ /* 0x000fe20003800000 */
[----:B------:R-:W-:Y:S01]  /*25a0*/  MOV R24, R11 ;  /* 0x0000000b00187202 */ /* 0x000fe20000000f00 */
[----:B------:R-:W-:Y:S02]  /*25b0*/  IMAD.MOV.U32 R25, RZ, RZ, 0x10 ;  /* 0x00000010ff197424 */ /* 0x000fe400078e00ff */
[----:B------:R-:W-:Y:S02]  /*25c0*/  IMAD.MOV.U32 R26, RZ, RZ, 0x1f ;  /* 0x0000001fff1a7424 */ /* 0x000fe400078e00ff */
[----:B------:R-:W-:-:S07]  /*25d0*/  IMAD.MOV.U32 R27, RZ, RZ, -0x1 ;  /* 0xffffffffff1b7424 */ /* 0x000fce00078e00ff */
[----:B0-----:R-:W-:Y:S05]  /*25e0*/  WARPSYNC.COLLECTIVE R27, `(.L_x_62) ;  /* 0x000000001b087348 */ /* 0x001fea0003c00000 */
[----:B------:R1:W2:Y:S02]  /*25f0*/  SHFL.DOWN P1, R28, R24, R25, R26 ;  /* 0x08000019181c7389 */ /* 0x0002a4000002001a */
[----:B012---:R-:W-:Y:S05]  /*2600*/  ENDCOLLECTIVE ;  /* 0x000000000000791b */ /* 0x007fea0003800000 */
.L_x_62:
[----:B------:R-:W-:Y:S05]  /*2610*/  BSYNC B0 ;  /* 0x0000000000007941 */ /* 0x000fea0003800000 */
.L_x_61:
[----:B------:R-:W-:Y:S02]  /*2620*/  HFMA2 R25, -RZ, RZ, 0, 9.5367431640625e-07 ;  /* 0x00000010ff197431 */ /* 0x000fe400000001ff */
[----:B------:R-:W-:Y:S02]  /*2630*/  IMAD.MOV.U32 R24, RZ, RZ, R10 ;  /* 0x000000ffff187224 */ /* 0x000fe400078e000a */
[----:B------:R-:W-:Y:S02]  /*2640*/  IMAD.MOV.U32 R26, RZ, RZ, 0x1f ;  /* 0x0000001fff1a7424 */ /* 0x000fe400078e00ff */
[----:B------:R-:W-:Y:S02]  /*2650*/  IMAD.MOV.U32 R27, RZ, RZ, -0x1 ;  /* 0xffffffffff1b7424 */ /* 0x000fe400078e00ff */
[----:B------:R-:W-:-:S07]  /*2660*/  IMAD.MOV.U32 R23, RZ, RZ, R28 ;  /* 0x000000ffff177224 */ /* 0x000fce00078e001c */
[----:B------:R-:W-:Y:S05]  /*2670*/  WARPSYNC.COLLECTIVE R27, `(.L_x_63) ;  /* 0x000000001b087348 */ /* 0x000fea0003c00000 */
[----:B------:R0:W1:Y:S02]  /*2680*/  SHFL.DOWN P1, R28, R24, R25, R26 ;  /* 0x08000019181c7389 */ /* 0x000064000002001a */
[----:B01----:R-:W-:Y:S05]  /*2690*/  ENDCOLLECTIVE ;  /* 0x000000000000791b */ /* 0x003fea0003800000 */
.L_x_63:
[----:B------:R-:W-:Y:S02]  /*26a0*/  IMAD.MOV.U32 R25, RZ, RZ, 0x8 ;  /* 0x00000008ff197424 */ /* 0x000fe400078e00ff */
[----:B------:R-:W-:-:S06]  /*26b0*/  IMAD.MOV.U32 R22, RZ, RZ, R28 ;  /* 0x000000ffff167224 */ /* 0x000fcc00078e001c */
[----:B------:R-:W-:-:S10]  /*26c0*/  DADD R22, R22, R10 ;  /* 0x0000000016167229 */ /* 0x000fd4000000000a */
[----:B------:R-:W-:-:S07]  /*26d0*/  IMAD.MOV.U32 R24, RZ, RZ, R23 ;  /* 0x000000ffff187224 */ /* 0x000fce00078e0017 */
[----:B------:R-:W-:Y:S05]  /*26e0*/  WARPSYNC.COLLECTIVE R27, `(.L_x_64) ;  /* 0x000000001b087348 */ /* 0x000fea0003c00000 */
[----:B------:R0:W1:Y:S02]  /*26f0*/  SHFL.DOWN P1, R28, R24, R25, R26 ;  /* 0x08000019181c7389 */ /* 0x000064000002001a */
[----:B01----:R-:W-:Y:S05]  /*2700*/  ENDCOLLECTIVE ;  /* 0x000000000000791b */ /* 0x003fea0003800000 */
.L_x_64:
[----:B------:R-:W-:Y:S01]  /*2710*/  IMAD.MOV.U32 R24, RZ, RZ, R22 ;  /* 0x000000ffff187224 */ /* 0x000fe200078e0016 */
[----:B------:R-:W-:-:S07]  /*2720*/  MOV R21, R28 ;  /* 0x0000001c00157202 */ /* 0x000fce0000000f00 */
[----:B------:R-:W-:Y:S05]  /*2730*/  WARPSYNC.COLLECTIVE R27, `(.L_x_65) ;  /* 0x000000001b087348 */ /* 0x000fea0003c00000 */
[----:B------:R0:W1:Y:S02]  /*2740*/  SHFL.DOWN P1, R28, R24, R25, R26 ;  /* 0x08000019181c7389 */ /* 0x000064000002001a */
[----:B01----:R-:W-:Y:S05]  /*2750*/  ENDCOLLECTIVE ;  /* 0x000000000000791b */ /* 0x003fea0003800000 */
.L_x_65:
[----:B------:R-:W-:Y:S02]  /*2760*/  IMAD.MOV.U32 R25, RZ, RZ, 0x4 ;  /* 0x00000004ff197424 */ /* 0x000fe400078e00ff */
[----:B------:R-:W-:-:S06]  /*2770*/  IMAD.MOV.U32 R20, RZ, RZ, R28 ;  /* 0x000000ffff147224 */ /* 0x000fcc00078e001c */
[----:B------:R-:W-:-:S10]  /*2780*/  DADD R20, R22, R20 ;  /* 0x0000000016147229 */ /* 0x000fd40000000014 */
[----:B------:R-:W-:-:S07]  /*2790*/  IMAD.MOV.U32 R24, RZ, RZ, R21 ;  /* 0x000000ffff187224 */ /* 0x000fce00078e0015 */
[----:B------:R-:W-:Y:S05]  /*27a0*/  WARPSYNC.COLLECTIVE R27, `(.L_x_66) ;  /* 0x000000001b087348 */ /* 0x000fea0003c00000 */
[----:B------:R0:W1:Y:S02]  /*27b0*/  SHFL.DOWN P1, R28, R24, R25, R26 ;  /* 0x08000019181c7389 */ /* 0x000064000002001a */
[----:B01----:R-:W-:Y:S05]  /*27c0*/  ENDCOLLECTIVE ;  /* 0x000000000000791b */ /* 0x003fea0003800000 */
.L_x_66:
[----:B------:R-:W-:Y:S01]  /*27d0*/  MOV R24, R20 ;  /* 0x0000001400187202 */ /* 0x000fe20000000f00 */
[----:B------:R-:W-:-:S07]  /*27e0*/  IMAD.MOV.U32 R15, RZ, RZ, R28 ;  /* 0x000000ffff0f7224 */ /* 0x000fce00078e001c */
[----:B------:R-:W-:Y:S05]  /*27f0*/  WARPSYNC.COLLECTIVE R27, `(.L_x_67) ;  /* 0x000000001b087348 */ /* 0x000fea0003c00000 */
[----:B------:R0:W1:Y:S02]  /*2800*/  SHFL.DOWN P1, R28, R24, R25, R26 ;  /* 0x08000019181c7389 */ /* 0x000064000002001a */
[----:B01----:R-:W-:Y:S05]  /*2810*/  ENDCOLLECTIVE ;  /* 0x000000000000791b */ /* 0x003fea0003800000 */
.L_x_67:
[----:B------:R-:W-:Y:S02]  /*2820*/  IMAD.MOV.U32 R25, RZ, RZ, 0x2 ;  /* 0x00000002ff197424 */ /* 0x000fe400078e00ff */
[----:B------:R-:W-:-:S06]  /*2830*/  IMAD.MOV.U32 R14, RZ, RZ, R28 ;  /* 0x000000ffff0e7224 */ /* 0x000fcc00078e001c */
[----:B------:R-:W-:-:S10]  /*2840*/  DADD R14, R20, R14 ;  /* 0x00000000140e7229 */ /* 0x000fd4000000000e */
[----:B------:R-:W-:-:S07]  /*2850*/  IMAD.MOV.U32 R24, RZ, RZ, R15 ;  /* 0x000000ffff187224 */ /* 0x000fce00078e000f */
[----:B------:R-:W-:Y:S05]  /*2860*/  WARPSYNC.COLLECTIVE R27, `(.L_x_68) ;  /* 0x000000001b087348 */ /* 0x000fea0003c00000 */
[----:B------:R0:W1:Y:S02]  /*2870*/  SHFL.DOWN P1, R28, R24, R25, R26 ;  /* 0x08000019181c7389 */ /* 0x000064000002001a */
[----:B01----:R-:W-:Y:S05]  /*2880*/  ENDCOLLECTIVE ;  /* 0x000000000000791b */ /* 0x003fea0003800000 */
.L_x_68:
[----:B------:R-:W-:Y:S02]  /*2890*/  IMAD.MOV.U32 R24, RZ, RZ, R14 ;  /* 0x000000ffff187224 */ /* 0x000fe400078e000e */
[----:B------:R-:W-:-:S07]  /*28a0*/  IMAD.MOV.U32 R11, RZ, RZ, R28 ;  /* 0x000000ffff0b7224 */ /* 0x000fce00078e001c */
[----:B------:R-:W-:Y:S05]  /*28b0*/  WARPSYNC.COLLECTIVE R27, `(.L_x_69) ;  /* 0x000000001b087348 */ /* 0x000fea0003c00000 */
[----:B------:R0:W1:Y:S02]  /*28c0*/  SHFL.DOWN P1, R28, R24, R25, R26 ;  /* 0x08000019181c7389 */ /* 0x000064000002001a */
[----:B01----:R-:W-:Y:S05]  /*28d0*/  ENDCOLLECTIVE ;  /* 0x000000000000791b */ /* 0x003fea0003800000 */
.L_x_69:
[----:B------:R-:W-:Y:S01]  /*28e0*/  IMAD.MOV.U32 R25, RZ, RZ, 0x1 ;  /* 0x00000001ff197424 */ /* 0x000fe200078e00ff */
[----:B------:R-:W-:-:S06]  /*28f0*/  MOV R10, R28 ;  /* 0x0000001c000a7202 */ /* 0x000fcc0000000f00 */
[----:B------:R-:W-:-:S10]  /*2900*/  DADD R10, R14, R10 ;  /* 0x000000000e0a7229 */ /* 0x000fd4000000000a */
[----:B------:R-:W-:-:S07]  /*2910*/  IMAD.MOV.U32 R24, RZ, RZ, R11 ;  /* 0x000000ffff187224 */ /* 0x000fce00078e000b */
[----:B------:R-:W-:Y:S05]  /*2920*/  WARPSYNC.COLLECTIVE R27, `(.L_x_70) ;  /* 0x000000001b087348 */ /* 0x000fea0003c00000 */
[----:B------:R0:W1:Y:S02]  /*2930*/  SHFL.DOWN P1, R28, R24, R25, R26 ;  /* 0x08000019181c7389 */ /* 0x000064000002001a */
[----:B01----:R-:W-:Y:S05]  /*2940*/  ENDCOLLECTIVE ;  /* 0x000000000000791b */ /* 0x003fea0003800000 */
.L_x_70:
[----:B------:R-:W-:Y:S02]  /*2950*/  IMAD.MOV.U32 R24, RZ, RZ, R10 ;  /* 0x000000ffff187224 */ /* 0x000fe400078e000a */
[----:B------:R-:W-:-:S07]  /*2960*/  IMAD.MOV.U32 R15, RZ, RZ, R28 ;  /* 0x000000ffff0f7224 */ /* 0x000fce00078e001c */
[----:B------:R-:W-:Y:S05]  /*2970*/  WARPSYNC.COLLECTIVE R27, `(.L_x_71) ;  /* 0x000000001b087348 */ /* 0x000fea0003c00000 */
[----:B------:R0:W1:Y:S02]  /*2980*/  SHFL.DOWN P1, R28, R24, R25, R26 ;  /* 0x08000019181c7389 */ /* 0x000064000002001a */
[----:B01----:R-:W-:Y:S05]  /*2990*/  ENDCOLLECTIVE ;  /* 0x000000000000791b */ /* 0x003fea0003800000 */
.L_x_71:
[----:B------:R-:W-:Y:S05]  /*29a0*/  BRA `(.L_x_72) ;  /* 0xffffffe800547947 */ /* 0x000fea000383ffff */
.L_x_30:
[----:B------:R-:W-:Y:S01]  /*29b0*/  BSSY B1, `(.L_x_73) ;  /* 0x0000008000017945 */ /* 0x000fe20003800000 */
[----:B-1----:R-:W-:Y:S01]  /*29c0*/  IMAD.MOV.U32 R24, RZ, RZ, R11 ;  /* 0x000000ffff187224 */ /* 0x002fe200078e000b */
[----:B------:R-:W-:Y:S01]  /*29d0*/  MOV R25, 0x10 ;  /* 0x0000001000197802 */ /* 0x000fe20000000f00 */
[----:B------:R-:W-:Y:S02]  /*29e0*/  IMAD.MOV.U32 R26, RZ, RZ, 0x1f ;  /* 0x0000001fff1a7424 */ /* 0x000fe400078e00ff */
[----:B------:R-:W-:-:S07]  /*29f0*/  IMAD.MOV.U32 R27, RZ, RZ, -0x1 ;  /* 0xffffffffff1b7424 */ /* 0x000fce00078e00ff */
[----:B0-----:R-:W-:Y:S05]  /*2a00*/  WARPSYNC.COLLECTIVE R27, `(.L_x_74) ;  /* 0x000000001b087348 */ /* 0x001fea0003c00000 */
[----:B------:R1:W2:Y:S02]  /*2a10*/  SHFL.DOWN P1, R28, R24, R25, R26 ;  /* 0x08000019181c7389 */ /* 0x0002a4000002001a */
[----:B012---:R-:W-:Y:S05]  /*2a20*/  ENDCOLLECTIVE ;  /* 0x000000000000791b */ /* 0x007fea0003800000 */
.L_x_74:
[----:B------:R-:W-:Y:S05]  /*2a30*/  BSYNC B1 ;  /* 0x0000000000017941 */ /* 0x000fea0003800000 */
.L_x_73:
[----:B------:R-:W-:Y:S02]  /*2a40*/  HFMA2 R26, -RZ, RZ, 0, 1.847743988037109375e-06 ;  /* 0x0000001fff1a7431 */ /* 0x000fe400000001ff */
[----:B------:R-:W-:Y:S02]  /*2a50*/  IMAD.MOV.U32 R24, RZ, RZ, R10 ;  /* 0x000000ffff187224 */ /* 0x000fe400078e000a */
[----:B------:R-:W-:Y:S02]  /*2a60*/  IMAD.MOV.U32 R25, RZ, RZ, 0x10 ;  /* 0x00000010ff197424 */ /* 0x000fe400078e00ff */
[----:B------:R-:W-:Y:S02]  /*2a70*/  IMAD.MOV.U32 R27, RZ, RZ, -0x1 ;  /* 0xffffffffff1b7424 */ /* 0x000fe400078e00ff */
[----:B------:R-:W-:-:S07]  /*2a80*/  IMAD.MOV.U32 R3, RZ, RZ, R28 ;  /* 0x000000ffff037224 */ /* 0x000fce00078e001c */
[----:B------:R-:W-:Y:S05]  /*2a90*/  WARPSYNC.COLLECTIVE R27, `(.L_x_75) ;  /* 0x000000001b087348 */ /* 0x000fea0003c00000 */
[----:B------:R0:W1:Y:S02]  /*2aa0*/  SHFL.DOWN P1, R28, R24, R25, R26 ;  /* 0x08000019181c7389 */ /* 0x000064000002001a */
[----:B01----:R-:W-:Y:S05]  /*2ab0*/  ENDCOLLECTIVE ;  /* 0x000000000000791b */ /* 0x003fea0003800000 */
.L_x_75:
[----:B------:R-:W-:Y:S02]  /*2ac0*/  IMAD.MOV.U32 R25, RZ, RZ, 0x8 ;  /* 0x00000008ff197424 */ /* 0x000fe400078e00ff */
[----:B------:R-:W-:-:S06]  /*2ad0*/  IMAD.MOV.U32 R2, RZ, RZ, R28 ;  /* 0x000000ffff027224 */ /* 0x000fcc00078e001c */
[----:B------:R-:W-:-:S10]  /*2ae0*/  DADD R2, R2, R10 ;  /* 0x0000000002027229 */ /* 0x000fd4000000000a */
[----:B------:R-:W-:-:S07]  /*2af0*/  IMAD.MOV.U32 R24, RZ, RZ, R3 ;  /* 0x000000ffff187224 */ /* 0x000fce00078e0003 */
[----:B------:R-:W-:Y:S05]  /*2b00*/  WARPSYNC.COLLECTIVE R27, `(.L_x_76) ;  /* 0x000000001b087348 */ /* 0x000fea0003c00000 */
[----:B------:R0:W1:Y:S02]  /*2b10*/  SHFL.DOWN P1, R28, R24, R25, R26 ;  /* 0x08000019181c7389 */ /* 0x000064000002001a */
[----:B01----:R-:W-:Y:S05]  /*2b20*/  ENDCOLLECTIVE ;  /* 0x000000000000791b */ /* 0x003fea0003800000 */
.L_x_76:
[----:B------:R-:W-:Y:S01]  /*2b30*/  MOV R24, R2 ;  /* 0x0000000200187202 */ /* 0x000fe20000000f00 */
[----:B------:R-:W-:-:S07]  /*2b40*/  IMAD.MOV.U32 R15, RZ, RZ, R28 ;  /* 0x000000ffff0f7224 */ /* 0x000fce00078e001c */
[----:B------:R-:W-:Y:S05]  /*2b50*/  WARPSYNC.COLLECTIVE R27, `(.L_x_77) ;  /* 0x000000001b087348 */ /* 0x000fea0003c00000 */
[----:B------:R0:W1:Y:S02]  /*2b60*/  SHFL.DOWN P1, R28, R24, R25, R26 ;  /* 0x08000019181c7389 */ /* 0x000064000002001a */
[----:B01----:R-:W-:Y:S05]  /*2b70*/  ENDCOLLECTIVE ;  /* 0x000000000000791b */ /* 0x003fea0003800000 */
.L_x_77:
[----:B------:R-:W-:Y:S02]  /*2b80*/  IMAD.MOV.U32 R25, RZ, RZ, 0x4 ;  /* 0x00000004ff197424 */ /* 0x000fe400078e00ff */
[----:B------:R-:W-:-:S06]  /*2b90*/  IMAD.MOV.U32 R14, RZ, RZ, R28 ;  /* 0x000000ffff0e7224 */ /* 0x000fcc00078e001c */
[----:B------:R-:W-:-:S10]  /*2ba0*/  DADD R14, R2, R14 ;  /* 0x00000000020e7229 */ /* 0x000fd4000000000e */
[----:B------:R-:W-:-:S07]  /*2bb0*/  IMAD.MOV.U32 R24, RZ, RZ, R15 ;  /* 0x000000ffff187224 */ /* 0x000fce00078e000f */
[----:B------:R-:W-:Y:S05]  /*2bc0*/  WARPSYNC.COLLECTIVE R27, `(.L_x_78) ;  /* 0x000000001b087348 */ /* 0x000fea0003c00000 */
[----:B------:R0:W1:Y:S02]  /*2bd0*/  SHFL.DOWN P1, R28, R24, R25, R26 ;  /* 0x08000019181c7389 */ /* 0x000064000002001a */
[----:B01----:R-:W-:Y:S05]  /*2be0*/  ENDCOLLECTIVE ;  /* 0x000000000000791b */ /* 0x003fea0003800000 */
.L_x_78:
[----:B------:R-:W-:Y:S02]  /*2bf0*/  IMAD.MOV.U32 R24, RZ, RZ, R14 ;  /* 0x000000ffff187224 */ /* 0x000fe400078e000e */
[----:B------:R-:W-:-:S07]  /*2c00*/  IMAD.MOV.U32 R21, RZ, RZ, R28 ;  /* 0x000000ffff157224 */ /* 0x000fce00078e001c */
[----:B------:R-:W-:Y:S05]  /*2c10*/  WARPSYNC.COLLECTIVE R27, `(.L_x_79) ;  /* 0x000000001b087348 */ /* 0x000fea0003c00000 */
[----:B------:R0:W1:Y:S02]  /*2c20*/  SHFL.DOWN P1, R28, R24, R25, R26 ;  /* 0x08000019181c7389 */ /* 0x000064000002001a */
[----:B01----:R-:W-:Y:S05]  /*2c30*/  ENDCOLLECTIVE ;  /* 0x000000000000791b */ /* 0x003fea0003800000 */
.L_x_79:
[----:B------:R-:W-:Y:S01]  /*2c40*/  IMAD.MOV.U32 R25, RZ, RZ, 0x2 ;  /* 0x00000002ff197424 */ /* 0x000fe200078e00ff */
[----:B------:R-:W-:-:S06]  /*2c50*/  MOV R20, R28 ;  /* 0x0000001c00147202 */ /* 0x000fcc0000000f00 */
[----:B------:R-:W-:-:S10]  /*2c60*/  DADD R20, R14, R20 ;  /* 0x000000000e147229 */ /* 0x000fd40000000014 */
[----:B------:R-:W-:-:S07]  /*2c70*/  IMAD.MOV.U32 R24, RZ, RZ, R21 ;  /* 0x000000ffff187224 */ /* 0x000fce00078e0015 */
[----:B------:R-:W-:Y:S05]  /*2c80*/  WARPSYNC.COLLECTIVE R27, `(.L_x_80) ;  /* 0x000000001b087348 */ /* 0x000fea0003c00000 */
[----:B------:R0:W1:Y:S02]  /*2c90*/  SHFL.DOWN P1, R28, R24, R25, R26 ;  /* 0x08000019181c7389 */ /* 0x000064000002001a */
[----:B01----:R-:W-:Y:S05]  /*2ca0*/  ENDCOLLECTIVE ;  /* 0x000000000000791b */ /* 0x003fea0003800000 */
.L_x_80:
[----:B------:R-:W-:Y:S02]  /*2cb0*/  IMAD.MOV.U32 R24, RZ, RZ, R20 ;  /* 0x000000ffff187224 */ /* 0x000fe400078e0014 */
[----:B------:R-:W-:-:S07]  /*2cc0*/  IMAD.MOV.U32 R11, RZ, RZ, R28 ;  /* 0x000000ffff0b7224 */ /* 0x000fce00078e001c */
[----:B------:R-:W-:Y:S05]  /*2cd0*/  WARPSYNC.COLLECTIVE R27, `(.L_x_81) ;  /* 0x000000001b087348 */ /* 0x000fea0003c00000 */
[----:B------:R0:W1:Y:S02]  /*2ce0*/  SHFL.DOWN P1, R28, R24, R25, R26 ;  /* 0x08000019181c7389 */ /* 0x000064000002001a */
[----:B01----:R-:W-:Y:S05]  /*2cf0*/  ENDCOLLECTIVE ;  /* 0x000000000000791b */ /* 0x003fea0003800000 */
.L_x_81:
[----:B------:R-:W-:Y:S01]  /*2d00*/  IMAD.MOV.U32 R25, RZ, RZ, 0x1 ;  /* 0x00000001ff197424 */ /* 0x000fe200078e00ff */
[----:B------:R-:W-:-:S06]  /*2d10*/  MOV R10, R28 ;  /* 0x0000001c000a7202 */ /* 0x000fcc0000000f00 */
[----:B------:R-:W-:-:S10]  /*2d20*/  DADD R10, R20, R10 ;  /* 0x00000000140a7229 */ /* 0x000fd4000000000a */
[----:B------:R-:W-:-:S07]  /*2d30*/  IMAD.MOV.U32 R24, RZ, RZ, R11 ;  /* 0x000000ffff187224 */ /* 0x000fce00078e000b */
[----:B------:R-:W-:Y:S05]  /*2d40*/  WARPSYNC.COLLECTIVE R27, `(.L_x_82) ;  /* 0x000000001b087348 */ /* 0x000fea0003c00000 */
[----:B------:R0:W1:Y:S02]  /*2d50*/  SHFL.DOWN P1, R28, R24, R25, R26 ;  /* 0x08000019181c7389 */ /* 0x000064000002001a */
[----:B01----:R-:W-:Y:S05]  /*2d60*/  ENDCOLLECTIVE ;  /* 0x000000000000791b */ /* 0x003fea0003800000 */
.L_x_82:
[----:B------:R-:W-:Y:S02]  /*2d70*/  IMAD.MOV.U32 R24, RZ, RZ, R10 ;  /* 0x000000ffff187224 */ /* 0x000fe400078e000a */
[----:B------:R-:W-:-:S07]  /*2d80*/  IMAD.MOV.U32 R3, RZ, RZ, R28 ;  /* 0x000000ffff037224 */ /* 0x000fce00078e001c */
[----:B------:R-:W-:Y:S05]  /*2d90*/  WARPSYNC.COLLECTIVE R27, `(.L_x_83) ;  /* 0x000000001b087348 */ /* 0x000fea0003c00000 */
[----:B------:R0:W1:Y:S02]  /*2da0*/  SHFL.DOWN P1, R28, R24, R25, R26 ;  /* 0x08000019181c7389 */ /* 0x000064000002001a */
[----:B01----:R-:W-:Y:S05]  /*2db0*/  ENDCOLLECTIVE ;  /* 0x000000000000791b */ /* 0x003fea0003800000 */
.L_x_83:
[----:B------:R-:W-:Y:S01]  /*2dc0*/  MOV R2, R28 ;  /* 0x0000001c00027202 */ /* 0x000fe20000000f00 */
[----:B------:R-:W-:Y:S06]  /*2dd0*/  BRA `(.L_x_84) ;  /* 0xffffffe800547947 */ /* 0x000fec000383ffff */
.L_x_34:
[----:B------:R-:W-:Y:S01]  /*2de0*/  BSSY B0, `(.L_x_85) ;  /* 0x0000009000007945 */ /* 0x000fe20003800000 */
[----:B0-----:R-:W-:Y:S01]  /*2df0*/  CS2R R14, SRZ ;  /* 0x00000000000e7805 */ /* 0x001fe2000001ff00 */
[----:B------:R-:W-:-:S07]  /*2e00*/  IMAD.MOV.U32 R27, RZ, RZ, -0x1 ;  /* 0xffffffffff1b7424 */ /* 0x000fce00078e00ff */
[----:B-12---:R-:W-:Y:S05]  /*2e10*/  WARPSYNC.COLLECTIVE.ALL `(.L_x_86) ;  /* 0x0000000000147948 */ /* 0x006fea0003c00000 */
[----:B------:R-:W-:-:S04]  /*2e20*/  SHF.L.U32 R15, R15, 0x10, RZ ;  /* 0x000000100f0f7819 */ /* 0x000fc800000006ff */
[----:B------:R-:W-:-:S05]  /*2e30*/  LOP3.LUT R15, R15, 0xf, R14, 0xf8, !PT ;  /* 0x0000000f0f0f7812 */ /* 0x000fca00078ef80e */
[----:B------:R0:W-:Y:S02]  /*2e40*/  BAR.SYNC.DEFER_BLOCKING R15, R15 ;  /* 0x0000000f0000731d */ /* 0x0001e40000010000 */
[----:B0-----:R-:W-:-:S04]  /*2e50*/  SHF.R.U32 R15, R15, 0x10, RZ ;  /* 0x000000100f0f7819 */ /* 0x001fc800000016ff */
[----:B-12---:R-:W-:Y:S05]  /*2e60*/  ENDCOLLECTIVE ;  /* 0x000000000000791b */ /* 0x006fea0003800000 */
.L_x_86:
[----:B------:R-:W-:Y:S05]  /*2e70*/  BSYNC B0 ;  /* 0x0000000000007941 */ /* 0x000fea0003800000 */
.L_x_85:
[----:B------:R-:W-:Y:S05]  /*2e80*/  BRA `(.L_x_87) ;  /* 0xffffffe800ac7947 */ /* 0x000fea000383ffff */
.L_x_38:
        /* <DEDUP_REMOVED lines=9> */
.L_x_89:
[----:B------:R-:W-:Y:S05]  /*2f20*/  BSYNC B0 ;  /* 0x0000000000007941 */ /* 0x000fea0003800000 */
.L_x_88:
[----:B------:R-:W-:Y:S05]  /*2f30*/  BRA `(.L_x_90) ;  /* 0xffffffec00187947 */ /* 0x000fea000383ffff */
        .weak           $__internal_0_$__cuda_sm20_div_rn_f64_full
        .type           $__internal_0_$__cuda_sm20_div_rn_f64_full,@function
        .size           $__internal_0_$__cuda_sm20_div_rn_f64_full,($__internal_1_$__cuda_sm20_dsqrt_rn_f64_mediumpath_v1 - $__internal_0_$__cuda_sm20_div_rn_f64_full)
$__internal_0_$__cuda_sm20_div_rn_f64_full:
[C---:B------:R-:W-:Y:S01]  /*2f40*/  FSETP.GEU.AND P0, PT, |R9|.reuse, 1.469367938527859385e-39, PT ;  /* 0x001000000900780b */ /* 0x040fe20003f0e200 */
[----:B------:R-:W-:Y:S01]  /*2f50*/  IMAD.MOV.U32 R16, RZ, RZ, 0x1 ;  /* 0x00000001ff107424 */ /* 0x000fe200078e00ff */
[----:B------:R-:W-:Y:S01]  /*2f60*/  LOP3.LUT R10, R9, 0x800fffff, RZ, 0xc0, !PT ;  /* 0x800fffff090a7812 */ /* 0x000fe200078ec0ff */
[----:B------:R-:W-:Y:S01]  /*2f70*/  BSSY.RECONVERGENT B1, `(.L_x_91) ;  /* 0x0000054000017945 */ /* 0x000fe20003800200 */
[C---:B------:R-:W-:Y:S02]  /*2f80*/  FSETP.GEU.AND P2, PT, |R7|.reuse, 1.469367938527859385e-39, PT ;  /* 0x001000000700780b */ /* 0x040fe40003f4e200 */
[----:B------:R-:W-:Y:S01]  /*2f90*/  LOP3.LUT R11, R10, 0x3ff00000, RZ, 0xfc, !PT ;  /* 0x3ff000000a0b7812 */ /* 0x000fe200078efcff */
[----:B------:R-:W-:Y:S01]  /*2fa0*/  IMAD.MOV.U32 R10, RZ, RZ, R8 ;  /* 0x000000ffff0a7224 */ /* 0x000fe200078e0008 */
[----:B------:R-:W-:Y:S02]  /*2fb0*/  LOP3.LUT R19, R7, 0x7ff00000, RZ, 0xc0, !PT ;  /* 0x7ff0000007137812 */ /* 0x000fe400078ec0ff */
[----:B------:R-:W-:-:S02]  /*2fc0*/  MOV R26, 0x1ca00000 ;  /* 0x1ca00000001a7802 */ /* 0x000fc40000000f00 */
[----:B------:R-:W-:Y:S01]  /*2fd0*/  LOP3.LUT R28, R9, 0x7ff00000, RZ, 0xc0, !PT ;  /* 0x7ff00000091c7812 */ /* 0x000fe200078ec0ff */
[----:B------:R-:W-:-:S03]  /*2fe0*/  @!P0 DMUL R10, R8, 8.98846567431157953865e+307 ;  /* 0x7fe00000080a8828 */ /* 0x000fc60000000000 */
[----:B------:R-:W-:Y:S02]  /*2ff0*/  ISETP.GE.U32.AND P1, PT, R19, R28, PT ;  /* 0x0000001c1300720c */ /* 0x000fe40003f26070 */
[----:B------:R-:W-:Y:S01]  /*3000*/  @!P2 LOP3.LUT R20, R9, 0x7ff00000, RZ, 0xc0, !PT ;  /* 0x7ff000000914a812 */ /* 0x000fe200078ec0ff */
[----:B------:R-:W0:Y:S03]  /*3010*/  MUFU.RCP64H R17, R11 ;  /* 0x0000000b00117308 */ /* 0x000e260000001800 */
[----:B------:R-:W-:Y:S02]  /*3020*/  @!P2 ISETP.GE.U32.AND P3, PT, R19, R20, PT ;  /* 0x000000141300a20c */ /* 0x000fe40003f66070 */
[----:B------:R-:W-:Y:S02]  /*3030*/  @!P0 LOP3.LUT R28, R11, 0x7ff00000, RZ, 0xc0, !PT ;  /* 0x7ff000000b1c8812 */ /* 0x000fe400078ec0ff */
[----:B------:R-:W-:-:S04]  /*3040*/  @!P2 SEL R21, R26, 0x63400000, !P3 ;  /* 0x634000001a15a807 */ /* 0x000fc80005800000 */
[----:B------:R-:W-:-:S04]  /*3050*/  @!P2 LOP3.LUT R24, R21, 0x80000000, R7, 0xf8, !PT ;  /* 0x800000001518a812 */ /* 0x000fc800078ef807 */
[----:B------:R-:W-:Y:S01]  /*3060*/  @!P2 LOP3.LUT R25, R24, 0x100000, RZ, 0xfc, !PT ;  /* 0x001000001819a812 */ /* 0x000fe200078efcff */
[----:B------:R-:W-:Y:S01]  /*3070*/  @!P2 IMAD.MOV.U32 R24, RZ, RZ, RZ ;  /* 0x000000ffff18a224 */ /* 0x000fe200078e00ff */
[----:B0-----:R-:W-:-:S08]  /*3080*/  DFMA R22, R16, -R10, 1 ;  /* 0x3ff000001016742b */ /* 0x001fd0000000080a */
[----:B------:R-:W-:-:S08]  /*3090*/  DFMA R22, R22, R22, R22 ;  /* 0x000000161616722b */ /* 0x000fd00000000016 */
[----:B------:R-:W-:Y:S01]  /*30a0*/  DFMA R22, R16, R22, R16 ;  /* 0x000000161016722b */ /* 0x000fe20000000010 */
[----:B------:R-:W-:Y:S01]  /*30b0*/  SEL R17, R26, 0x63400000, !P1 ;  /* 0x634000001a117807 */ /* 0x000fe20004800000 */
[----:B------:R-:W-:-:S03]  /*30c0*/  IMAD.MOV.U32 R16, RZ, RZ, R6 ;  /* 0x000000ffff107224 */ /* 0x000fc600078e0006 */
[----:B------:R-:W-:-:S03]  /*30d0*/  LOP3.LUT R17, R17, 0x800fffff, R7, 0xf8, !PT ;  /* 0x800fffff11117812 */ /* 0x000fc600078ef807 */
[----:B------:R-:W-:-:S03]  /*30e0*/  DFMA R20, R22, -R10, 1 ;  /* 0x3ff000001614742b */ /* 0x000fc6000000080a */
[----:B------:R-:W-:-:S05]  /*30f0*/  @!P2 DFMA R16, R16, 2, -R24 ;  /* 0x400000001010a82b */ /* 0x000fca0000000818 */
[----:B------:R-:W-:-:S08]  /*3100*/  DFMA R20, R22, R20, R22 ;  /* 0x000000141614722b */ /* 0x000fd00000000016 */
[----:B------:R-:W-:-:S08]  /*3110*/  DMUL R22, R20, R16 ;  /* 0x0000001014167228 */ /* 0x000fd00000000000 */
[----:B------:R-:W-:-:S08]  /*3120*/  DFMA R24, R22, -R10, R16 ;  /* 0x8000000a1618722b */ /* 0x000fd00000000010 */
[----:B------:R-:W-:Y:S01]  /*3130*/  DFMA R24, R20, R24, R22 ;  /* 0x000000181418722b */ /* 0x000fe20000000016 */
[----:B------:R-:W-:Y:S01]  /*3140*/  IMAD.MOV.U32 R22, RZ, RZ, R19 ;  /* 0x000000ffff167224 */ /* 0x000fe200078e0013 */
[----:B------:R-:W-:Y:S02]  /*3150*/  @!P2 LOP3.LUT R22, R17, 0x7ff00000, RZ, 0xc0, !PT ;  /* 0x7ff000001116a812 */ /* 0x000fe400078ec0ff */
[----:B------:R-:W-:-:S03]  /*3160*/  IADD3 R21, PT, PT, R28, -0x1, RZ ;  /* 0xffffffff1c157810 */ /* 0x000fc60007ffe0ff */
[----:B------:R-:W-:-:S05]  /*3170*/  VIADD R20, R22, 0xffffffff ;  /* 0xffffffff16147836 */ /* 0x000fca0000000000 */
[----:B------:R-:W-:-:S04]  /*3180*/  ISETP.GT.U32.AND P0, PT, R20, 0x7feffffe, PT ;  /* 0x7feffffe1400780c */ /* 0x000fc80003f04070 */
[----:B------:R-:W-:-:S13]  /*3190*/  ISETP.GT.U32.OR P0, PT, R21, 0x7feffffe, P0 ;  /* 0x7feffffe1500780c */ /* 0x000fda0000704470 */
[----:B------:R-:W-:Y:S05]  /*31a0*/  @P0 BRA `(.L_x_92) ;  /* 0x00000000006c0947 */ /* 0x000fea0003800000 */
[----:B------:R-:W-:-:S04]  /*31b0*/  LOP3.LUT R20, R9, 0x7ff00000, RZ, 0xc0, !PT ;  /* 0x7ff0000009147812 */ /* 0x000fc800078ec0ff */
[CC--:B------:R-:W-:Y:S02]  /*31c0*/  VIADDMNMX R6, R19.reuse, -R20.reuse, 0xb9600000, !PT ;  /* 0xb960000013067446 */ /* 0x0c0fe40007800914 */
[----:B------:R-:W-:Y:S02]  /*31d0*/  ISETP.GE.U32.AND P0, PT, R19, R20, PT ;  /* 0x000000141300720c */ /* 0x000fe40003f06070 */
[----:B------:R-:W-:Y:S02]  /*31e0*/  VIMNMX R6, PT, PT, R6, 0x46a00000, PT ;  /* 0x46a0000006067848 */ /* 0x000fe40003fe0100 */
[----:B------:R-:W-:-:S05]  /*31f0*/  SEL R19, R26, 0x63400000, !P0 ;  /* 0x634000001a137807 */ /* 0x000fca0004000000 */
[----:B------:R-:W-:Y:S02]  /*3200*/  IMAD.IADD R19, R6, 0x1, -R19 ;  /* 0x0000000106137824 */ /* 0x000fe400078e0a13 */
[----:B------:R-:W-:Y:S02]  /*3210*/  IMAD.MOV.U32 R6, RZ, RZ, RZ ;  /* 0x000000ffff067224 */ /* 0x000fe400078e00ff */
[----:B------:R-:W-:-:S06]  /*3220*/  VIADD R7, R19, 0x7fe00000 ;  /* 0x7fe0000013077836 */ /* 0x000fcc0000000000 */
[----:B------:R-:W-:-:S10]  /*3230*/  DMUL R20, R24, R6 ;  /* 0x0000000618147228 */ /* 0x000fd40000000000 */
[----:B------:R-:W-:-:S13]  /*3240*/  FSETP.GTU.AND P0, PT, |R21|, 1.469367938527859385e-39, PT ;  /* 0x001000001500780b */ /* 0x000fda0003f0c200 */
[----:B------:R-:W-:Y:S05]  /*3250*/  @P0 BRA `(.L_x_93) ;  /* 0x0000000000940947 */ /* 0x000fea0003800000 */
[----:B------:R-:W-:Y:S01]  /*3260*/  DFMA R10, R24, -R10, R16 ;  /* 0x8000000a180a722b */ /* 0x000fe20000000010 */
[----:B------:R-:W-:-:S09]  /*3270*/  IMAD.MOV.U32 R8, RZ, RZ, RZ ;  /* 0x000000ffff087224 */ /* 0x000fd200078e00ff */
[C---:B------:R-:W-:Y:S02]  /*3280*/  FSETP.NEU.AND P0, PT, R11.reuse, RZ, PT ;  /* 0x000000ff0b00720b */ /* 0x040fe40003f0d000 */
[----:B------:R-:W-:-:S04]  /*3290*/  LOP3.LUT R17, R11, 0x80000000, R9, 0x48, !PT ;  /* 0x800000000b117812 */ /* 0x000fc800078e4809 */
[----:B------:R-:W-:-:S07]  /*32a0*/  LOP3.LUT R9, R17, R7, RZ, 0xfc, !PT ;  /* 0x0000000711097212 */ /* 0x000fce00078efcff */
[----:B------:R-:W-:Y:S05]  /*32b0*/  @!P0 BRA `(.L_x_93) ;  /* 0x00000000007c8947 */ /* 0x000fea0003800000 */
[C---:B------:R-:W-:Y:S01]  /*32c0*/  IADD3 R7, PT, PT, -R19.reuse, RZ, RZ ;  /* 0x000000ff13077210 */ /* 0x040fe20007ffe1ff */
[----:B------:R-:W-:Y:S01]  /*32d0*/  IMAD.MOV.U32 R6, RZ, RZ, RZ ;  /* 0x000000ffff067224 */ /* 0x000fe200078e00ff */
[----:B------:R-:W-:Y:S01]  /*32e0*/  DMUL.RP R8, R24, R8 ;  /* 0x0000000818087228 */ /* 0x000fe20000008000 */
[----:B------:R-:W-:-:S04]  /*32f0*/  IADD3 R19, PT, PT, -R19, -0x43300000, RZ ;  /* 0xbcd0000013137810 */ /* 0x000fc80007ffe1ff */
[----:B------:R-:W-:-:S05]  /*3300*/  DFMA R6, R20, -R6, R24 ;  /* 0x800000061406722b */ /* 0x000fca0000000018 */
[----:B------:R-:W-:-:S05]  /*3310*/  LOP3.LUT R17, R9, R17, RZ, 0x3c, !PT ;  /* 0x0000001109117212 */ /* 0x000fca00078e3cff */
[----:B------:R-:W-:-:S04]  /*3320*/  FSETP.NEU.AND P0, PT, |R7|, R19, PT ;  /* 0x000000130700720b */ /* 0x000fc80003f0d200 */
[----:B------:R-:W-:Y:S02]  /*3330*/  FSEL R20, R8, R20, !P0 ;  /* 0x0000001408147208 */ /* 0x000fe40004000000 */
[----:B------:R-:W-:Y:S01]  /*3340*/  FSEL R21, R17, R21, !P0 ;  /* 0x0000001511157208 */ /* 0x000fe20004000000 */
[----:B------:R-:W-:Y:S06]  /*3350*/  BRA `(.L_x_93) ;  /* 0x0000000000547947 */ /* 0x000fec0003800000 */
.L_x_92:
[----:B------:R-:W-:-:S14]  /*3360*/  DSETP.NAN.AND P0, PT, R6, R6, PT ;  /* 0x000000060600722a */ /* 0x000fdc0003f08000 */
[----:B------:R-:W-:Y:S05]  /*3370*/  @P0 BRA `(.L_x_94) ;  /* 0x0000000000440947 */ /* 0x000fea0003800000 */
[----:B------:R-:W-:-:S14]  /*3380*/  DSETP.NAN.AND P0, PT, R8, R8, PT ;  /* 0x000000080800722a */ /* 0x000fdc0003f08000 */
[----:B------:R-:W-:Y:S05]  /*3390*/  @P0 BRA `(.L_x_95) ;  /* 0x0000000000300947 */ /* 0x000fea0003800000 */
[----:B------:R-:W-:Y:S01]  /*33a0*/  ISETP.NE.AND P0, PT, R22, R28, PT ;  /* 0x0000001c1600720c */ /* 0x000fe20003f05270 */
[----:B------:R-:W-:Y:S02]  /*33b0*/  IMAD.MOV.U32 R20, RZ, RZ, 0x0 ;  /* 0x00000000ff147424 */ /* 0x000fe400078e00ff */
[----:B------:R-:W-:-:S10]  /*33c0*/  IMAD.MOV.U32 R21, RZ, RZ, -0x80000 ;  /* 0xfff80000ff157424 */ /* 0x000fd400078e00ff */
[----:B------:R-:W-:Y:S05]  /*33d0*/  @!P0 BRA `(.L_x_93) ;  /* 0x0000000000348947 */ /* 0x000fea0003800000 */
[----:B------:R-:W-:Y:S02]  /*33e0*/  ISETP.NE.AND P0, PT, R22, 0x7ff00000, PT ;  /* 0x7ff000001600780c */ /* 0x000fe40003f05270 */
[----:B------:R-:W-:Y:S02]  /*33f0*/  LOP3.LUT R21, R7, 0x80000000, R9, 0x48, !PT ;  /* 0x8000000007157812 */ /* 0x000fe400078e4809 */
[----:B------:R-:W-:-:S13]  /*3400*/  ISETP.EQ.OR P0, PT, R28, RZ, !P0 ;  /* 0x000000ff1c00720c */ /* 0x000fda0004702670 */
[----:B------:R-:W-:Y:S01]  /*3410*/  @P0 LOP3.LUT R6, R21, 0x7ff00000, RZ, 0xfc, !PT ;  /* 0x7ff0000015060812 */ /* 0x000fe200078efcff */
[----:B------:R-:W-:Y:S01]  /*3420*/  @!P0 IMAD.MOV.U32 R20, RZ, RZ, RZ ;  /* 0x000000ffff148224 */ /* 0x000fe200078e00ff */
[----:B------:R-:W-:-:S03]  /*3430*/  @P0 MOV R20, RZ ;  /* 0x000000ff00140202 */ /* 0x000fc60000000f00 */
[----:B------:R-:W-:Y:S01]  /*3440*/  @P0 IMAD.MOV.U32 R21, RZ, RZ, R6 ;  /* 0x000000ffff150224 */ /* 0x000fe200078e0006 */
[----:B------:R-:W-:Y:S06]  /*3450*/  BRA `(.L_x_93) ;  /* 0x0000000000147947 */ /* 0x000fec0003800000 */
.L_x_95:
[----:B------:R-:W-:Y:S01]  /*3460*/  LOP3.LUT R21, R9, 0x80000, RZ, 0xfc, !PT ;  /* 0x0008000009157812 */ /* 0x000fe200078efcff */
[----:B------:R-:W-:Y:S01]  /*3470*/  IMAD.MOV.U32 R20, RZ, RZ, R8 ;  /* 0x000000ffff147224 */ /* 0x000fe200078e0008 */
[----:B------:R-:W-:Y:S06]  /*3480*/  BRA `(.L_x_93) ;  /* 0x0000000000087947 */ /* 0x000fec0003800000 */
.L_x_94:
[----:B------:R-:W-:Y:S01]  /*3490*/  LOP3.LUT R21, R7, 0x80000, RZ, 0xfc, !PT ;  /* 0x0008000007157812 */ /* 0x000fe200078efcff */
[----:B------:R-:W-:-:S07]  /*34a0*/  IMAD.MOV.U32 R20, RZ, RZ, R6 ;  /* 0x000000ffff147224 */ /* 0x000fce00078e0006 */
.L_x_93:
[----:B------:R-:W-:Y:S05]  /*34b0*/  BSYNC.RECONVERGENT B1 ;  /* 0x0000000000017941 */ /* 0x000fea0003800200 */
.L_x_91:
[----:B------:R-:W-:Y:S02]  /*34c0*/  HFMA2 R7, -RZ, RZ, 0, 0 ;  /* 0x00000000ff077431 */ /* 0x000fe400000001ff */
[----:B------:R-:W-:-:S04]  /*34d0*/  IMAD.MOV.U32 R6, RZ, RZ, R0 ;  /* 0x000000ffff067224 */ /* 0x000fc800078e0000 */
[----:B------:R-:W-:Y:S05]  /*34e0*/  RET.REL.NODEC R6 `(_Z28normVecByDotProductAWBarrierPfS_Pdi) ;  /* 0xffffffc806c47950 */ /* 0x000fea0003c3ffff */
        .weak           $__internal_1_$__cuda_sm20_dsqrt_rn_f64_mediumpath_v1
        .type           $__internal_1_$__cuda_sm20_dsqrt_rn_f64_mediumpath_v1,@function
        .size           $__internal_1_$__cuda_sm20_dsqrt_rn_f64_mediumpath_v1,(.L_x_102 - $__internal_1_$__cuda_sm20_dsqrt_rn_f64_mediumpath_v1)
$__internal_1_$__cuda_sm20_dsqrt_rn_f64_mediumpath_v1:
[----:B------:R-:W-:Y:S01]  /*34f0*/  ISETP.GE.U32.AND P0, PT, R26, -0x3400000, PT ;  /* 0xfcc000001a00780c */ /* 0x000fe20003f06070 */
[----:B------:R-:W-:Y:S01]  /*3500*/  BSSY.RECONVERGENT B2, `(.L_x_96) ;  /* 0x0000024000027945 */ /* 0x000fe20003800200 */
[----:B------:R-:W-:-:S11]  /*3510*/  IMAD.MOV.U32 R11, RZ, RZ, R23 ;  /* 0x000000ffff0b7224 */ /* 0x000fd600078e0017 */
[----:B------:R-:W-:Y:S05]  /*3520*/  @!P0 BRA `(.L_x_97) ;  /* 0x0000000000208947 */ /* 0x000fea0003800000 */
[----:B------:R-:W-:-:S10]  /*3530*/  DFMA.RM R10, R20, R10, R14 ;  /* 0x0000000a140a722b */ /* 0x000fd4000000400e */
[----:B------:R-:W-:-:S05]  /*3540*/  IADD3 R14, P0, PT, R10, 0x1, RZ ;  /* 0x000000010a0e7810 */ /* 0x000fca0007f1e0ff */
[----:B------:R-:W-:-:S06]  /*3550*/  IMAD.X R15, RZ, RZ, R11, P0 ;  /* 0x000000ffff0f7224 */ /* 0x000fcc00000e060b */
[----:B------:R-:W-:-:S08]  /*3560*/  DFMA.RP R2, -R10, R14, R2 ;  /* 0x0000000e0a02722b */ /* 0x000fd00000008102 */
[----:B------:R-:W-:-:S06]  /*3570*/  DSETP.GT.AND P0, PT, R2, RZ, PT ;  /* 0x000000ff0200722a */ /* 0x000fcc0003f04000 */
[----:B------:R-:W-:Y:S02]  /*3580*/  FSEL R10, R14, R10, P0 ;  /* 0x0000000a0e0a7208 */ /* 0x000fe40000000000 */
[----:B------:R-:W-:Y:S01]  /*3590*/  FSEL R11, R15, R11, P0 ;  /* 0x0000000b0f0b7208 */ /* 0x000fe20000000000 */
[----:B------:R-:W-:Y:S06]  /*35a0*/  BRA `(.L_x_98) ;  /* 0x0000000000647947 */ /* 0x000fec0003800000 */
.L_x_97:
[----:B------:R-:W-:-:S14]  /*35b0*/  DSETP.NE.AND P0, PT, R2, RZ, PT ;  /* 0x000000ff0200722a */ /* 0x000fdc0003f05000 */
[----:B------:R-:W-:Y:S05]  /*35c0*/  @!P0 BRA `(.L_x_99) ;  /* 0x0000000000588947 */ /* 0x000fea0003800000 */
[----:B------:R-:W-:-:S13]  /*35d0*/  ISETP.GE.AND P0, PT, R3, RZ, PT ;  /* 0x000000ff0300720c */ /* 0x000fda0003f06270 */
[----:B------:R-:W-:Y:S02]  /*35e0*/  @!P0 IMAD.MOV.U32 R10, RZ, RZ, 0x0 ;  /* 0x00000000ff0a8424 */ /* 0x000fe400078e00ff */
[----:B------:R-:W-:Y:S01]  /*35f0*/  @!P0 IMAD.MOV.U32 R11, RZ, RZ, -0x80000 ;  /* 0xfff80000ff0b8424 */ /* 0x000fe200078e00ff */
[----:B------:R-:W-:Y:S06]  /*3600*/  @!P0 BRA `(.L_x_98) ;  /* 0x00000000004c8947 */ /* 0x000fec0003800000 */
[----:B------:R-:W-:-:S13]  /*3610*/  ISETP.GT.AND P0, PT, R3, 0x7fefffff, PT ;  /* 0x7fefffff0300780c */ /* 0x000fda0003f04270 */
[----:B------:R-:W-:Y:S05]  /*3620*/  @P0 BRA `(.L_x_99) ;  /* 0x0000000000400947 */ /* 0x000fea0003800000 */
[----:B------:R-:W-:Y:S01]  /*3630*/  DMUL R2, R2, 8.11296384146066816958e+31 ;  /* 0x4690000002027828 */ /* 0x000fe20000000000 */
[----:B------:R-:W-:Y:S01]  /*3640*/  MOV R10, RZ ;  /* 0x000000ff000a7202 */ /* 0x000fe20000000f00 */
[----:B------:R-:W-:Y:S02]  /*3650*/  IMAD.MOV.U32 R20, RZ, RZ, 0x0 ;  /* 0x00000000ff147424 */ /* 0x000fe400078e00ff */
[----:B------:R-:W-:Y:S02]  /*3660*/  IMAD.MOV.U32 R21, RZ, RZ, 0x3fd80000 ;  /* 0x3fd80000ff157424 */ /* 0x000fe400078e00ff */
[----:B------:R-:W0:Y:S02]  /*3670*/  MUFU.RSQ64H R11, R3 ;  /* 0x00000003000b7308 */ /* 0x000e240000001c00 */
[----:B0-----:R-:W-:-:S08]  /*3680*/  DMUL R14, R10, R10 ;  /* 0x0000000a0a0e7228 */ /* 0x001fd00000000000 */
[----:B------:R-:W-:-:S08]  /*3690*/  DFMA R14, R2, -R14, 1 ;  /* 0x3ff00000020e742b */ /* 0x000fd0000000080e */
[----:B------:R-:W-:Y:S02]  /*36a0*/  DFMA R20, R14, R20, 0.5 ;  /* 0x3fe000000e14742b */ /* 0x000fe40000000014 */
[----:B------:R-:W-:-:S08]  /*36b0*/  DMUL R14, R10, R14 ;  /* 0x0000000e0a0e7228 */ /* 0x000fd00000000000 */
[----:B------:R-:W-:-:S08]  /*36c0*/  DFMA R14, R20, R14, R10 ;  /* 0x0000000e140e722b */ /* 0x000fd0000000000a */
[----:B------:R-:W-:Y:S02]  /*36d0*/  DMUL R10, R2, R14 ;  /* 0x0000000e020a7228 */ /* 0x000fe40000000000 */
[----:B------:R-:W-:-:S06]  /*36e0*/  VIADD R15, R15, 0xfff00000 ;  /* 0xfff000000f0f7836 */ /* 0x000fcc0000000000 */
[----:B------:R-:W-:-:S08]  /*36f0*/  DFMA R20, R10, -R10, R2 ;  /* 0x8000000a0a14722b */ /* 0x000fd00000000002 */
[----:B------:R-:W-:-:S10]  /*3700*/  DFMA R10, R14, R20, R10 ;  /* 0x000000140e0a722b */ /* 0x000fd4000000000a */
[----:B------:R-:W-:Y:S01]  /*3710*/  VIADD R11, R11, 0xfcb00000 ;  /* 0xfcb000000b0b7836 */ /* 0x000fe20000000000 */
[----:B------:R-:W-:Y:S06]  /*3720*/  BRA `(.L_x_98) ;  /* 0x0000000000047947 */ /* 0x000fec0003800000 */
.L_x_99:
[----:B------:R-:W-:-:S11]  /*3730*/  DADD R10, R2, R2 ;  /* 0x00000000020a7229 */ /* 0x000fd60000000002 */
.L_x_98:
[----:B------:R-:W-:Y:S05]  /*3740*/  BSYNC.RECONVERGENT B2 ;  /* 0x0000000000027941 */ /* 0x000fea0003800200 */
.L_x_96:
[----:B------:R-:W-:Y:S01]  /*3750*/  IMAD.MOV.U32 R2, RZ, RZ, R0 ;  /* 0x000000ffff027224 */ /* 0x000fe200078e0000 */
[----:B------:R-:W-:Y:S01]  /*3760*/  MOV R24, R10 ;  /* 0x0000000a00187202 */ /* 0x000fe20000000f00 */
[----:B------:R-:W-:Y:S02]  /*3770*/  IMAD.MOV.U32 R3, RZ, RZ, 0x0 ;  /* 0x00000000ff037424 */ /* 0x000fe400078e00ff */
[----:B------:R-:W-:Y:S02]  /*3780*/  IMAD.MOV.U32 R25, RZ, RZ, R11 ;  /* 0x000000ffff197224 */ /* 0x000fe400078e000b */
[----:B------:R-:W-:Y:S05]  /*3790*/  RET.REL.NODEC R2 `(_Z28normVecByDotProductAWBarrierPfS_Pdi) ;  /* 0xffffffc802187950 */ /* 0x000fea0003c3ffff */
.L_x_100:
[----:B------:R-:W-:-:S00]  /*37a0*/  BRA `(.L_x_100) ;  /* 0xfffffffc00fc7947 */ /* 0x000fc0000383ffff */
[----:B------:R-:W-:-:S00]  /*37b0*/  NOP ;  /* 0x0000000000007918 */ /* 0x000fc00000000000 */
        /* <DEDUP_REMOVED lines=12> */
.L_x_102:


//--------------------- .nv.shared._Z28normVecByDotProductAWBarrierPfS_Pdi --------------------------
	.section	.nv.shared._Z28normVecByDotProductAWBarrierPfS_Pdi,"aw",@nobits
	.sectionflags	@""
	.align	16
.nv.shared._Z28normVecByDotProductAWBarrierPfS_Pdi:
	.zero		1040


//--------------------- .nv.shared.reserved.0     --------------------------
	.section	.nv.shared.reserved.0,"aw",@nobits
	.weak		__nv_reservedSMEM_offset_0_alias
	.size		__nv_reservedSMEM_offset_0_alias, 0, 64
	.other		__nv_reservedSMEM_offset_0_alias,@"STO_CUDA_RESERVED_SHARED STV_DEFAULT"
__nv_reservedSMEM_offset_0_alias:
	.zero		0
	.zero		64


//--------------------- .nv.constant0._Z28normVecByDotProductAWBarrierPfS_Pdi --------------------------
	.section	.nv.constant0._Z28normVecByDotProductAWBarrierPfS_Pdi,"a",@progbits
	.sectionflags	@""
	.align	4
.nv.constant0._Z28normVecByDotProductAWBarrierPfS_Pdi:
	.zero		924


//--------------------- SYMBOLS --------------------------

	.type		.nv.reservedSmem.offset0,@object
	.size		.nv.reservedSmem.offset0,0x4
	.type		.nv.reservedSmem.cap,@object
	.size		.nv.reservedSmem.cap,0x4
